	.target	sm_90a

	.elftype	@"ET_EXEC"


//--------------------- .note.nv.tkinfo           --------------------------
	.section	.note.nv.tkinfo,"",@"SHT_NOTE"
	.sectionflags	@"SHF_NOTE_NV_TKINFO"
	.tkinfo
        /*0018*/ 	.word	0x00000002
        /*0030*/ 	.string	""
        /*0030*/ 	.string	"ptxas"
        /*0030*/ 	.string	"Cuda compilation tools, release 13.0, V13.0.88"
        /*0030*/ 	.string	"Build cuda_13.0.r13.0/compiler.36424714_0"
        /*0030*/ 	.string	"-arch sm_90a -m 64 "



//--------------------- .note.nv.cuinfo           --------------------------
	.section	.note.nv.cuinfo,"",@"SHT_NOTE"
	.sectionflags	@"SHF_NOTE_NV_CUINFO"
        /*0018*/ 	.short	0x0002
        /*001a*/ 	.short	0x005a
        /*001c*/ 	.short	0x0082
	.zero		2


//--------------------- .nv.info                  --------------------------
	.section	.nv.info,"",@"SHT_CUDA_INFO"
	.align	4


	//----- nvinfo : EIATTR_REGCOUNT
	.align		4
        /*0000*/ 	.byte	0x04, 0x2f
        /*0002*/ 	.short	(.L_15 - .L_14)
	.align		4
.L_14:
        /*0004*/ 	.word	index@(_ZN7cutlass13device_kernelINS_4gemm6kernel13GemmUniversalIN4cute5tupleIJiiiiEEENS1_10collective13CollectiveMmaINS1_34MainloopSm90TmaGmmaWarpSpecializedILi41ENS5_IJNS4_1CILi2EEENSA_ILi1EEESC_EEENS1_35KernelTmaWarpSpecializedCooperativeEEENS5_IJNSA_ILi128EEENSA_ILi48EEENSA_ILi16EEEEEENS_6half_tENS5_IJlSC_lEEESK_SL_NS4_8TiledMMAINS4_8MMA_AtomIJNS4_4SM904GMMA25MMA_64x16x16_F32F16F16_SSILNSP_5MajorE0ELSR_0ELNSP_7ScaleInE1ELSS_1EEEEEENS4_6LayoutISD_NS5_IJSC_NSA_ILi0EEESW_EEEEENS5_IJNS4_10UnderscoreESZ_SZ_EEEEENS4_13SM90_TMA_LOADENS4_14ComposedLayoutINS4_7SwizzleILi1ELi4ELi3EEENS4_18smem_ptr_flag_bitsILi16EEENSV_INS5_IJNSA_ILi8EEESI_EEENS5_IJSI_SC_EEEEEEEvNS4_8identityENS4_23SM90_TMA_LOAD_MULTICASTES1C_vS1D_EENS_8epilogue10collective6detail29Sm90TmaWarpSpecializedAdapterINS1H_15DefaultEpilogueISK_SL_SL_NS1G_6thread17LinearCombinationISK_Li1EffLNS1L_9ScaleType4KindE0ELNS_15FloatRoundStyleE2ESK_EENS1_15EpilogueDefaultEEEEEvvEEEEvNT_6ParamsE)
        /*0008*/ 	.word	0x000000a8


	//----- nvinfo : EIATTR_FRAME_SIZE
	.align		4
.L_15:
        /*000c*/ 	.byte	0x04, 0x11
        /*000e*/ 	.short	(.L_17 - .L_16)
	.align		4
.L_16:
        /*0010*/ 	.word	index@(_ZN7cutlass13device_kernelINS_4gemm6kernel13GemmUniversalIN4cute5tupleIJiiiiEEENS1_10collective13CollectiveMmaINS1_34MainloopSm90TmaGmmaWarpSpecializedILi41ENS5_IJNS4_1CILi2EEENSA_ILi1EEESC_EEENS1_35KernelTmaWarpSpecializedCooperativeEEENS5_IJNSA_ILi128EEENSA_ILi48EEENSA_ILi16EEEEEENS_6half_tENS5_IJlSC_lEEESK_SL_NS4_8TiledMMAINS4_8MMA_AtomIJNS4_4SM904GMMA25MMA_64x16x16_F32F16F16_SSILNSP_5MajorE0ELSR_0ELNSP_7ScaleInE1ELSS_1EEEEEENS4_6LayoutISD_NS5_IJSC_NSA_ILi0EEESW_EEEEENS5_IJNS4_10UnderscoreESZ_SZ_EEEEENS4_13SM90_TMA_LOADENS4_14ComposedLayoutINS4_7SwizzleILi1ELi4ELi3EEENS4_18smem_ptr_flag_bitsILi16EEENSV_INS5_IJNSA_ILi8EEESI_EEENS5_IJSI_SC_EEEEEEEvNS4_8identityENS4_23SM90_TMA_LOAD_MULTICASTES1C_vS1D_EENS_8epilogue10collective6detail29Sm90TmaWarpSpecializedAdapterINS1H_15DefaultEpilogueISK_SL_SL_NS1G_6thread17LinearCombinationISK_Li1EffLNS1L_9ScaleType4KindE0ELNS_15FloatRoundStyleE2ESK_EENS1_15EpilogueDefaultEEEEEvvEEEEvNT_6ParamsE)
        /*0014*/ 	.word	0x00000000


	//----- nvinfo : EIATTR_MIN_STACK_SIZE
	.align		4
.L_17:
        /*0018*/ 	.byte	0x04, 0x12
        /*001a*/ 	.short	(.L_19 - .L_18)
	.align		4
.L_18:
        /*001c*/ 	.word	index@(_ZN7cutlass13device_kernelINS_4gemm6kernel13GemmUniversalIN4cute5tupleIJiiiiEEENS1_10collective13CollectiveMmaINS1_34MainloopSm90TmaGmmaWarpSpecializedILi41ENS5_IJNS4_1CILi2EEENSA_ILi1EEESC_EEENS1_35KernelTmaWarpSpecializedCooperativeEEENS5_IJNSA_ILi128EEENSA_ILi48EEENSA_ILi16EEEEEENS_6half_tENS5_IJlSC_lEEESK_SL_NS4_8TiledMMAINS4_8MMA_AtomIJNS4_4SM904GMMA25MMA_64x16x16_F32F16F16_SSILNSP_5MajorE0ELSR_0ELNSP_7ScaleInE1ELSS_1EEEEEENS4_6LayoutISD_NS5_IJSC_NSA_ILi0EEESW_EEEEENS5_IJNS4_10UnderscoreESZ_SZ_EEEEENS4_13SM90_TMA_LOADENS4_14ComposedLayoutINS4_7SwizzleILi1ELi4ELi3EEENS4_18smem_ptr_flag_bitsILi16EEENSV_INS5_IJNSA_ILi8EEESI_EEENS5_IJSI_SC_EEEEEEEvNS4_8identityENS4_23SM90_TMA_LOAD_MULTICASTES1C_vS1D_EENS_8epilogue10collective6detail29Sm90TmaWarpSpecializedAdapterINS1H_15DefaultEpilogueISK_SL_SL_NS1G_6thread17LinearCombinationISK_Li1EffLNS1L_9ScaleType4KindE0ELNS_15FloatRoundStyleE2ESK_EENS1_15EpilogueDefaultEEEEEvvEEEEvNT_6ParamsE)
        /*0020*/ 	.word	0x00000000
.L_19:


//--------------------- .nv.compat                --------------------------
	.section	.nv.compat,"",@"SHT_CUDA_COMPAT_INFO"
	.align	4
        /*0000*/ 	.byte	0x02, 0x09, 0x01, 0x00, 0x02, 0x02, 0x04, 0x00, 0x02, 0x05, 0x05, 0x00, 0x03, 0x07, 0x01, 0x01
        /*0010*/ 	.byte	0x02, 0x03, 0x01, 0x00, 0x02, 0x06, 0x01, 0x00, 0x04, 0x0b, 0x08, 0x00, 0x00, 0x00, 0x00, 0x00
        /*0020*/ 	.byte	0x00, 0x00, 0x00, 0x00


//--------------------- .nv.info._ZN7cutlass13device_kernelINS_4gemm6kernel13GemmUniversalIN4cute5tupleIJiiiiEEENS1_10collective13CollectiveMmaINS1_34MainloopSm90TmaGmmaWarpSpecializedILi41ENS5_IJNS4_1CILi2EEENSA_ILi1EEESC_EEENS1_35KernelTmaWarpSpecializedCooperativeEEENS5_IJNSA_ILi128EEENSA_ILi48EEENSA_ILi16EEEEEENS_6half_tENS5_IJlSC_lEEESK_SL_NS4_8TiledMMAINS4_8MMA_AtomIJNS4_4SM904GMMA25MMA_64x16x16_F32F16F16_SSILNSP_5MajorE0ELSR_0ELNSP_7ScaleInE1ELSS_1EEEEEENS4_6LayoutISD_NS5_IJSC_NSA_ILi0EEESW_EEEEENS5_IJNS4_10UnderscoreESZ_SZ_EEEEENS4_13SM90_TMA_LOADENS4_14ComposedLayoutINS4_7SwizzleILi1ELi4ELi3EEENS4_18smem_ptr_flag_bitsILi16EEENSV_INS5_IJNSA_ILi8EEESI_EEENS5_IJSI_SC_EEEEEEEvNS4_8identityENS4_23SM90_TMA_LOAD_MULTICASTES1C_vS1D_EENS_8epilogue10collective6detail29Sm90TmaWarpSpecializedAdapterINS1H_15DefaultEpilogueISK_SL_SL_NS1G_6thread17LinearCombinationISK_Li1EffLNS1L_9ScaleType4KindE0ELNS_15FloatRoundStyleE2ESK_EENS1_15EpilogueDefaultEEEEEvvEEEEvNT_6ParamsE --------------------------
	.section	.nv.info._ZN7cutlass13device_kernelINS_4gemm6kernel13GemmUniversalIN4cute5tupleIJiiiiEEENS1_10collective13CollectiveMmaINS1_34MainloopSm90TmaGmmaWarpSpecializedILi41ENS5_IJNS4_1CILi2EEENSA_ILi1EEESC_EEENS1_35KernelTmaWarpSpecializedCooperativeEEENS5_IJNSA_ILi128EEENSA_ILi48EEENSA_ILi16EEEEEENS_6half_tENS5_IJlSC_lEEESK_SL_NS4_8TiledMMAINS4_8MMA_AtomIJNS4_4SM904GMMA25MMA_64x16x16_F32F16F16_SSILNSP_5MajorE0ELSR_0ELNSP_7ScaleInE1ELSS_1EEEEEENS4_6LayoutISD_NS5_IJSC_NSA_ILi0EEESW_EEEEENS5_IJNS4_10UnderscoreESZ_SZ_EEEEENS4_13SM90_TMA_LOADENS4_14ComposedLayoutINS4_7SwizzleILi1ELi4ELi3EEENS4_18smem_ptr_flag_bitsILi16EEENSV_INS5_IJNSA_ILi8EEESI_EEENS5_IJSI_SC_EEEEEEEvNS4_8identityENS4_23SM90_TMA_LOAD_MULTICASTES1C_vS1D_EENS_8epilogue10collective6detail29Sm90TmaWarpSpecializedAdapterINS1H_15DefaultEpilogueISK_SL_SL_NS1G_6thread17LinearCombinationISK_Li1EffLNS1L_9ScaleType4KindE0ELNS_15FloatRoundStyleE2ESK_EENS1_15EpilogueDefaultEEEEEvvEEEEvNT_6ParamsE,"",@"SHT_CUDA_INFO"
	.sectionflags	@""
	.align	4


	//----- nvinfo : EIATTR_CUDA_API_VERSION
	.align		4
        /*0000*/ 	.byte	0x04, 0x37
        /*0002*/ 	.short	(.L_21 - .L_20)
.L_20:
        /*0004*/ 	.word	0x00000082


	//----- nvinfo : EIATTR_KPARAM_INFO
	.align		4
.L_21:
        /*0008*/ 	.byte	0x04, 0x17
        /*000a*/ 	.short	(.L_23 - .L_22)
.L_22:
        /*000c*/ 	.word	0x00000000
        /*0010*/ 	.short	0x0000
        /*0012*/ 	.short	0x0070
        /*0014*/ 	.byte	0x00, 0xf0, 0x01, 0x10


	//----- nvinfo : EIATTR_SPARSE_MMA_MASK
	.align		4
.L_23:
        /*0018*/ 	.byte	0x03, 0x50
        /*001a*/ 	.short	0x0000


	//----- nvinfo : EIATTR_MAXREG_COUNT
	.align		4
        /*001c*/ 	.byte	0x03, 0x1b
        /*001e*/ 	.short	0x00a8


	//----- nvinfo : EIATTR_NUM_BARRIERS
	.align		4
        /*0020*/ 	.byte	0x02, 0x4c
        /*0022*/ 	.byte	0x01
	.zero		1


	//----- nvinfo : EIATTR_EXTERNS
	.align		4
        /*0024*/ 	.byte	0x04, 0x0f
        /*0026*/ 	.short	(.L_25 - .L_24)


	//   ....[0]....
	.align		4
.L_24:
        /*0028*/ 	.word	index@(__assertfail)


	//----- nvinfo : EIATTR_MERCURY_ISA_VERSION
	.align		4
.L_25:
        /*002c*/ 	.byte	0x03, 0x5f
        /*002e*/ 	.short	0x0101


	//----- nvinfo : EIATTR_INT_WARP_WIDE_INSTR_OFFSETS
	.align		4
        /*0030*/ 	.byte	0x04, 0x31
        /*0032*/ 	.short	(.L_27 - .L_26)


	//   ....[0]....
.L_26:
        /*0034*/ 	.word	0x00000950


	//   ....[1]....
        /*0038*/ 	.word	0x00000980


	//   ....[2]....
        /*003c*/ 	.word	0x00000b20


	//   ....[3]....
        /*0040*/ 	.word	0x000021d0


	//----- nvinfo : EIATTR_COOP_GROUP_MASK_REGIDS
	.align		4
.L_27:
        /*0044*/ 	.byte	0x04, 0x29
        /*0046*/ 	.short	(.L_29 - .L_28)


	//   ....[0]....
.L_28:
        /*0048*/ 	.word	0xffffffff


	//   ....[1]....
        /*004c*/ 	.word	0xffffffff


	//   ....[2]....
        /*0050*/ 	.word	0xffffffff


	//   ....[3]....
        /*0054*/ 	.word	0xffffffff


	//   ....[4]....
        /*0058*/ 	.word	0xffffffff


	//   ....[5]....
        /*005c*/ 	.word	0xffffffff


	//----- nvinfo : EIATTR_COOP_GROUP_INSTR_OFFSETS
	.align		4
.L_29:
        /*0060*/ 	.byte	0x04, 0x28
        /*0062*/ 	.short	(.L_31 - .L_30)


	//   ....[0]....
.L_30:
        /*0064*/ 	.word	0x00000060


	//   ....[1]....
        /*0068*/ 	.word	0x00000070


	//   ....[2]....
        /*006c*/ 	.word	0x00000130


	//   ....[3]....
        /*0070*/ 	.word	0x000007a0


	//   ....[4]....
        /*0074*/ 	.word	0x00000cd0


	//   ....[5]....
        /*0078*/ 	.word	0x00001950


	//----- nvinfo : EIATTR_REG_RECONFIG
	.align		4
.L_31:
        /*007c*/ 	.byte	0x01, 0x54
	.zero		2


	//----- nvinfo : EIATTR_SYSCALL_OFFSETS
	.align		4
        /*0080*/ 	.byte	0x04, 0x46
        /*0082*/ 	.short	(.L_33 - .L_32)


	//   ....[0]....
.L_32:
        /*0084*/ 	.word	0x00001b40


	//----- nvinfo : EIATTR_MBARRIER_INSTR_OFFSETS
	.align		4
.L_33:
        /*0088*/ 	.byte	0x04, 0x39
        /*008a*/ 	.short	(.L_35 - .L_34)


	//   ....[0]....
.L_34:
        /*008c*/ 	.word	0x00000250
        /*0090*/ 	.word	0x000000ff
        /*0094*/ 	.word	0x00000000
        /*0098*/ 	.short	0x0100
        /*009a*/ 	.byte	0x08
	.zero		1


	//   ....[1]....
        /*009c*/ 	.word	0x00000260
        /*00a0*/ 	.word	0x000000ff
        /*00a4*/ 	.word	0x00000148
        /*00a8*/ 	.short	0x0100
        /*00aa*/ 	.byte	0x08
	.zero		1


	//   ....[2]....
        /*00ac*/ 	.word	0x00000270
        /*00b0*/ 	.word	0x000000ff
        /*00b4*/ 	.word	0x00000008
        /*00b8*/ 	.short	0x0100
        /*00ba*/ 	.byte	0x08
	.zero		1


	//   ....[3]....
        /*00bc*/ 	.word	0x00000280
        /*00c0*/ 	.word	0x000000ff
        /*00c4*/ 	.word	0x00000150
        /*00c8*/ 	.short	0x0100
        /*00ca*/ 	.byte	0x08
	.zero		1


	//   ....[4]....
        /*00cc*/ 	.word	0x00000290
        /*00d0*/ 	.word	0x000000ff
        /*00d4*/ 	.word	0x00000010
        /*00d8*/ 	.short	0x0100
        /*00da*/ 	.byte	0x08
	.zero		1


	//   ....[5]....
        /*00dc*/ 	.word	0x000002a0
        /*00e0*/ 	.word	0x000000ff
        /*00e4*/ 	.word	0x00000158
        /*00e8*/ 	.short	0x0100
        /*00ea*/ 	.byte	0x08
	.zero		1


	//   ....[6]....
        /*00ec*/ 	.word	0x000002b0
        /*00f0*/ 	.word	0x000000ff
        /*00f4*/ 	.word	0x00000018
        /*00f8*/ 	.short	0x0100
        /*00fa*/ 	.byte	0x08
	.zero		1


	//   ....[7]....
        /*00fc*/ 	.word	0x000002c0
        /*0100*/ 	.word	0x000000ff
        /*0104*/ 	.word	0x00000160
        /*0108*/ 	.short	0x0100
        /*010a*/ 	.byte	0x08
	.zero		1


	//   ....[8]....
        /*010c*/ 	.word	0x000002d0
        /*0110*/ 	.word	0x000000ff
        /*0114*/ 	.word	0x00000020
        /*0118*/ 	.short	0x0100
        /*011a*/ 	.byte	0x08
	.zero		1


	//   ....[9]....
        /*011c*/ 	.word	0x000002e0
        /*0120*/ 	.word	0x000000ff
        /*0124*/ 	.word	0x00000168
        /*0128*/ 	.short	0x0100
        /*012a*/ 	.byte	0x08
	.zero		1


	//   ....[10]....
        /*012c*/ 	.word	0x000002f0
        /*0130*/ 	.word	0x000000ff
        /*0134*/ 	.word	0x00000028
        /*0138*/ 	.short	0x0100
        /*013a*/ 	.byte	0x08
	.zero		1


	//   ....[11]....
        /*013c*/ 	.word	0x00000300
        /*0140*/ 	.word	0x000000ff
        /*0144*/ 	.word	0x00000170
        /*0148*/ 	.short	0x0100
        /*014a*/ 	.byte	0x08
	.zero		1


	//   ....[12]....
        /*014c*/ 	.word	0x00000310
        /*0150*/ 	.word	0x000000ff
        /*0154*/ 	.word	0x00000030
        /*0158*/ 	.short	0x0100
        /*015a*/ 	.byte	0x08
	.zero		1


	//   ....[13]....
        /*015c*/ 	.word	0x00000320
        /*0160*/ 	.word	0x000000ff
        /*0164*/ 	.word	0x00000178
        /*0168*/ 	.short	0x0100
        /*016a*/ 	.byte	0x08
	.zero		1


	//   ....[14]....
        /*016c*/ 	.word	0x00000330
        /*0170*/ 	.word	0x000000ff
        /*0174*/ 	.word	0x00000038
        /*0178*/ 	.short	0x0100
        /*017a*/ 	.byte	0x08
	.zero		1


	//   ....[15]....
        /*017c*/ 	.word	0x00000340
        /*0180*/ 	.word	0x000000ff
        /*0184*/ 	.word	0x00000180
        /*0188*/ 	.short	0x0100
        /*018a*/ 	.byte	0x08
	.zero		1


	//   ....[16]....
        /*018c*/ 	.word	0x00000350
        /*0190*/ 	.word	0x000000ff
        /*0194*/ 	.word	0x00000040
        /*0198*/ 	.short	0x0100
        /*019a*/ 	.byte	0x08
	.zero		1


	//   ....[17]....
        /*019c*/ 	.word	0x00000360
        /*01a0*/ 	.word	0x000000ff
        /*01a4*/ 	.word	0x00000188
        /*01a8*/ 	.short	0x0100
        /*01aa*/ 	.byte	0x08
	.zero		1


	//   ....[18]....
        /*01ac*/ 	.word	0x00000370
        /*01b0*/ 	.word	0x000000ff
        /*01b4*/ 	.word	0x00000048
        /*01b8*/ 	.short	0x0100
        /*01ba*/ 	.byte	0x08
	.zero		1


	//   ....[19]....
        /*01bc*/ 	.word	0x00000380
        /*01c0*/ 	.word	0x000000ff
        /*01c4*/ 	.word	0x00000190
        /*01c8*/ 	.short	0x0100
        /*01ca*/ 	.byte	0x08
	.zero		1


	//   ....[20]....
        /*01cc*/ 	.word	0x00000390
        /*01d0*/ 	.word	0x000000ff
        /*01d4*/ 	.word	0x00000050
        /*01d8*/ 	.short	0x0100
        /*01da*/ 	.byte	0x08
	.zero		1


	//   ....[21]....
        /*01dc*/ 	.word	0x000003a0
        /*01e0*/ 	.word	0x000000ff
        /*01e4*/ 	.word	0x00000198
        /*01e8*/ 	.short	0x0100
        /*01ea*/ 	.byte	0x08
	.zero		1


	//   ....[22]....
        /*01ec*/ 	.word	0x000003b0
        /*01f0*/ 	.word	0x000000ff
        /*01f4*/ 	.word	0x00000058
        /*01f8*/ 	.short	0x0100
        /*01fa*/ 	.byte	0x08
	.zero		1


	//   ....[23]....
        /*01fc*/ 	.word	0x000003c0
        /*0200*/ 	.word	0x000000ff
        /*0204*/ 	.word	0x000001a0
        /*0208*/ 	.short	0x0100
        /*020a*/ 	.byte	0x08
	.zero		1


	//   ....[24]....
        /*020c*/ 	.word	0x000003d0
        /*0210*/ 	.word	0x000000ff
        /*0214*/ 	.word	0x00000060
        /*0218*/ 	.short	0x0100
        /*021a*/ 	.byte	0x08
	.zero		1


	//   ....[25]....
        /*021c*/ 	.word	0x000003e0
        /*0220*/ 	.word	0x000000ff
        /*0224*/ 	.word	0x000001a8
        /*0228*/ 	.short	0x0100
        /*022a*/ 	.byte	0x08
	.zero		1


	//   ....[26]....
        /*022c*/ 	.word	0x000003f0
        /*0230*/ 	.word	0x000000ff
        /*0234*/ 	.word	0x00000068
        /*0238*/ 	.short	0x0100
        /*023a*/ 	.byte	0x08
	.zero		1


	//   ....[27]....
        /*023c*/ 	.word	0x00000400
        /*0240*/ 	.word	0x000000ff
        /*0244*/ 	.word	0x000001b0
        /*0248*/ 	.short	0x0100
        /*024a*/ 	.byte	0x08
	.zero		1


	//   ....[28]....
        /*024c*/ 	.word	0x00000410
        /*0250*/ 	.word	0x000000ff
        /*0254*/ 	.word	0x00000070
        /*0258*/ 	.short	0x0100
        /*025a*/ 	.byte	0x08
	.zero		1


	//   ....[29]....
        /*025c*/ 	.word	0x00000420
        /*0260*/ 	.word	0x000000ff
        /*0264*/ 	.word	0x000001b8
        /*0268*/ 	.short	0x0100
        /*026a*/ 	.byte	0x08
	.zero		1


	//   ....[30]....
        /*026c*/ 	.word	0x00000430
        /*0270*/ 	.word	0x000000ff
        /*0274*/ 	.word	0x00000078
        /*0278*/ 	.short	0x0100
        /*027a*/ 	.byte	0x08
	.zero		1


	//   ....[31]....
        /*027c*/ 	.word	0x00000440
        /*0280*/ 	.word	0x000000ff
        /*0284*/ 	.word	0x000001c0
        /*0288*/ 	.short	0x0100
        /*028a*/ 	.byte	0x08
	.zero		1


	//   ....[32]....
        /*028c*/ 	.word	0x00000450
        /*0290*/ 	.word	0x000000ff
        /*0294*/ 	.word	0x00000080
        /*0298*/ 	.short	0x0100
        /*029a*/ 	.byte	0x08
	.zero		1


	//   ....[33]....
        /*029c*/ 	.word	0x00000460
        /*02a0*/ 	.word	0x000000ff
        /*02a4*/ 	.word	0x000001c8
        /*02a8*/ 	.short	0x0100
        /*02aa*/ 	.byte	0x08
	.zero		1


	//   ....[34]....
        /*02ac*/ 	.word	0x00000470
        /*02b0*/ 	.word	0x000000ff
        /*02b4*/ 	.word	0x00000088
        /*02b8*/ 	.short	0x0100
        /*02ba*/ 	.byte	0x08
	.zero		1


	//   ....[35]....
        /*02bc*/ 	.word	0x00000480
        /*02c0*/ 	.word	0x000000ff
        /*02c4*/ 	.word	0x000001d0
        /*02c8*/ 	.short	0x0100
        /*02ca*/ 	.byte	0x08
	.zero		1


	//   ....[36]....
        /*02cc*/ 	.word	0x00000490
        /*02d0*/ 	.word	0x000000ff
        /*02d4*/ 	.word	0x00000090
        /*02d8*/ 	.short	0x0100
        /*02da*/ 	.byte	0x08
	.zero		1


	//   ....[37]....
        /*02dc*/ 	.word	0x000004a0
        /*02e0*/ 	.word	0x000000ff
        /*02e4*/ 	.word	0x000001d8
        /*02e8*/ 	.short	0x0100
        /*02ea*/ 	.byte	0x08
	.zero		1


	//   ....[38]....
        /*02ec*/ 	.word	0x000004b0
        /*02f0*/ 	.word	0x000000ff
        /*02f4*/ 	.word	0x00000098
        /*02f8*/ 	.short	0x0100
        /*02fa*/ 	.byte	0x08
	.zero		1


	//   ....[39]....
        /*02fc*/ 	.word	0x000004c0
        /*0300*/ 	.word	0x000000ff
        /*0304*/ 	.word	0x000001e0
        /*0308*/ 	.short	0x0100
        /*030a*/ 	.byte	0x08
	.zero		1


	//   ....[40]....
        /*030c*/ 	.word	0x000004d0
        /*0310*/ 	.word	0x000000ff
        /*0314*/ 	.word	0x000000a0
        /*0318*/ 	.short	0x0100
        /*031a*/ 	.byte	0x08
	.zero		1


	//   ....[41]....
        /*031c*/ 	.word	0x000004e0
        /*0320*/ 	.word	0x000000ff
        /*0324*/ 	.word	0x000001e8
        /*0328*/ 	.short	0x0100
        /*032a*/ 	.byte	0x08
	.zero		1


	//   ....[42]....
        /*032c*/ 	.word	0x000004f0
        /*0330*/ 	.word	0x000000ff
        /*0334*/ 	.word	0x000000a8
        /*0338*/ 	.short	0x0100
        /*033a*/ 	.byte	0x08
	.zero		1


	//   ....[43]....
        /*033c*/ 	.word	0x00000500
        /*0340*/ 	.word	0x000000ff
        /*0344*/ 	.word	0x000001f0
        /*0348*/ 	.short	0x0100
        /*034a*/ 	.byte	0x08
	.zero		1


	//   ....[44]....
        /*034c*/ 	.word	0x00000510
        /*0350*/ 	.word	0x000000ff
        /*0354*/ 	.word	0x000000b0
        /*0358*/ 	.short	0x0100
        /*035a*/ 	.byte	0x08
	.zero		1


	//   ....[45]....
        /*035c*/ 	.word	0x00000520
        /*0360*/ 	.word	0x000000ff
        /*0364*/ 	.word	0x000001f8
        /*0368*/ 	.short	0x0100
        /*036a*/ 	.byte	0x08
	.zero		1


	//   ....[46]....
        /*036c*/ 	.word	0x00000530
        /*0370*/ 	.word	0x000000ff
        /*0374*/ 	.word	0x000000b8
        /*0378*/ 	.short	0x0100
        /*037a*/ 	.byte	0x08
	.zero		1


	//   ....[47]....
        /*037c*/ 	.word	0x00000540
        /*0380*/ 	.word	0x000000ff
        /*0384*/ 	.word	0x00000200
        /*0388*/ 	.short	0x0100
        /*038a*/ 	.byte	0x08
	.zero		1


	//   ....[48]....
        /*038c*/ 	.word	0x00000550
        /*0390*/ 	.word	0x000000ff
        /*0394*/ 	.word	0x000000c0
        /*0398*/ 	.short	0x0100
        /*039a*/ 	.byte	0x08
	.zero		1


	//   ....[49]....
        /*039c*/ 	.word	0x00000560
        /*03a0*/ 	.word	0x000000ff
        /*03a4*/ 	.word	0x00000208
        /*03a8*/ 	.short	0x0100
        /*03aa*/ 	.byte	0x08
	.zero		1


	//   ....[50]....
        /*03ac*/ 	.word	0x00000570
        /*03b0*/ 	.word	0x000000ff
        /*03b4*/ 	.word	0x000000c8
        /*03b8*/ 	.short	0x0100
        /*03ba*/ 	.byte	0x08
	.zero		1


	//   ....[51]....
        /*03bc*/ 	.word	0x00000580
        /*03c0*/ 	.word	0x000000ff
        /*03c4*/ 	.word	0x00000210
        /*03c8*/ 	.short	0x0100
        /*03ca*/ 	.byte	0x08
	.zero		1


	//   ....[52]....
        /*03cc*/ 	.word	0x00000590
        /*03d0*/ 	.word	0x000000ff
        /*03d4*/ 	.word	0x000000d0
        /*03d8*/ 	.short	0x0100
        /*03da*/ 	.byte	0x08
	.zero		1


	//   ....[53]....
        /*03dc*/ 	.word	0x000005a0
        /*03e0*/ 	.word	0x000000ff
        /*03e4*/ 	.word	0x00000218
        /*03e8*/ 	.short	0x0100
        /*03ea*/ 	.byte	0x08
	.zero		1


	//   ....[54]....
        /*03ec*/ 	.word	0x000005b0
        /*03f0*/ 	.word	0x000000ff
        /*03f4*/ 	.word	0x000000d8
        /*03f8*/ 	.short	0x0100
        /*03fa*/ 	.byte	0x08
	.zero		1


	//   ....[55]....
        /*03fc*/ 	.word	0x000005c0
        /*0400*/ 	.word	0x000000ff
        /*0404*/ 	.word	0x00000220
        /*0408*/ 	.short	0x0100
        /*040a*/ 	.byte	0x08
	.zero		1


	//   ....[56]....
        /*040c*/ 	.word	0x000005d0
        /*0410*/ 	.word	0x000000ff
        /*0414*/ 	.word	0x000000e0
        /*0418*/ 	.short	0x0100
        /*041a*/ 	.byte	0x08
	.zero		1


	//   ....[57]....
        /*041c*/ 	.word	0x000005e0
        /*0420*/ 	.word	0x000000ff
        /*0424*/ 	.word	0x00000228
        /*0428*/ 	.short	0x0100
        /*042a*/ 	.byte	0x08
	.zero		1


	//   ....[58]....
        /*042c*/ 	.word	0x000005f0
        /*0430*/ 	.word	0x000000ff
        /*0434*/ 	.word	0x000000e8
        /*0438*/ 	.short	0x0100
        /*043a*/ 	.byte	0x08
	.zero		1


	//   ....[59]....
        /*043c*/ 	.word	0x00000600
        /*0440*/ 	.word	0x000000ff
        /*0444*/ 	.word	0x00000230
        /*0448*/ 	.short	0x0100
        /*044a*/ 	.byte	0x08
	.zero		1


	//   ....[60]....
        /*044c*/ 	.word	0x00000610
        /*0450*/ 	.word	0x000000ff
        /*0454*/ 	.word	0x000000f0
        /*0458*/ 	.short	0x0100
        /*045a*/ 	.byte	0x08
	.zero		1


	//   ....[61]....
        /*045c*/ 	.word	0x00000620
        /*0460*/ 	.word	0x000000ff
        /*0464*/ 	.word	0x00000238
        /*0468*/ 	.short	0x0100
        /*046a*/ 	.byte	0x08
	.zero		1


	//   ....[62]....
        /*046c*/ 	.word	0x00000630
        /*0470*/ 	.word	0x000000ff
        /*0474*/ 	.word	0x000000f8
        /*0478*/ 	.short	0x0100
        /*047a*/ 	.byte	0x08
	.zero		1


	//   ....[63]....
        /*047c*/ 	.word	0x00000640
        /*0480*/ 	.word	0x000000ff
        /*0484*/ 	.word	0x00000240
        /*0488*/ 	.short	0x0100
        /*048a*/ 	.byte	0x08
	.zero		1


	//   ....[64]....
        /*048c*/ 	.word	0x00000650
        /*0490*/ 	.word	0x000000ff
        /*0494*/ 	.word	0x00000100
        /*0498*/ 	.short	0x0100
        /*049a*/ 	.byte	0x08
	.zero		1


	//   ....[65]....
        /*049c*/ 	.word	0x00000660
        /*04a0*/ 	.word	0x000000ff
        /*04a4*/ 	.word	0x00000248
        /*04a8*/ 	.short	0x0100
        /*04aa*/ 	.byte	0x08
	.zero		1


	//   ....[66]....
        /*04ac*/ 	.word	0x00000670
        /*04b0*/ 	.word	0x000000ff
        /*04b4*/ 	.word	0x00000108
        /*04b8*/ 	.short	0x0100
        /*04ba*/ 	.byte	0x08
	.zero		1


	//   ....[67]....
        /*04bc*/ 	.word	0x00000680
        /*04c0*/ 	.word	0x000000ff
        /*04c4*/ 	.word	0x00000250
        /*04c8*/ 	.short	0x0100
        /*04ca*/ 	.byte	0x08
	.zero		1


	//   ....[68]....
        /*04cc*/ 	.word	0x00000690
        /*04d0*/ 	.word	0x000000ff
        /*04d4*/ 	.word	0x00000110
        /*04d8*/ 	.short	0x0100
        /*04da*/ 	.byte	0x08
	.zero		1


	//   ....[69]....
        /*04dc*/ 	.word	0x000006a0
        /*04e0*/ 	.word	0x000000ff
        /*04e4*/ 	.word	0x00000258
        /*04e8*/ 	.short	0x0100
        /*04ea*/ 	.byte	0x08
	.zero		1


	//   ....[70]....
        /*04ec*/ 	.word	0x000006b0
        /*04f0*/ 	.word	0x000000ff
        /*04f4*/ 	.word	0x00000118
        /*04f8*/ 	.short	0x0100
        /*04fa*/ 	.byte	0x08
	.zero		1


	//   ....[71]....
        /*04fc*/ 	.word	0x000006c0
        /*0500*/ 	.word	0x000000ff
        /*0504*/ 	.word	0x00000260
        /*0508*/ 	.short	0x0100
        /*050a*/ 	.byte	0x08
	.zero		1


	//   ....[72]....
        /*050c*/ 	.word	0x000006d0
        /*0510*/ 	.word	0x000000ff
        /*0514*/ 	.word	0x00000120
        /*0518*/ 	.short	0x0100
        /*051a*/ 	.byte	0x08
	.zero		1


	//   ....[73]....
        /*051c*/ 	.word	0x000006e0
        /*0520*/ 	.word	0x000000ff
        /*0524*/ 	.word	0x00000268
        /*0528*/ 	.short	0x0100
        /*052a*/ 	.byte	0x08
	.zero		1


	//   ....[74]....
        /*052c*/ 	.word	0x000006f0
        /*0530*/ 	.word	0x000000ff
        /*0534*/ 	.word	0x00000128
        /*0538*/ 	.short	0x0100
        /*053a*/ 	.byte	0x08
	.zero		1


	//   ....[75]....
        /*053c*/ 	.word	0x00000700
        /*0540*/ 	.word	0x000000ff
        /*0544*/ 	.word	0x00000270
        /*0548*/ 	.short	0x0100
        /*054a*/ 	.byte	0x08
	.zero		1


	//   ....[76]....
        /*054c*/ 	.word	0x00000710
        /*0550*/ 	.word	0x000000ff
        /*0554*/ 	.word	0x00000130
        /*0558*/ 	.short	0x0100
        /*055a*/ 	.byte	0x08
	.zero		1


	//   ....[77]....
        /*055c*/ 	.word	0x00000720
        /*0560*/ 	.word	0x000000ff
        /*0564*/ 	.word	0x00000278
        /*0568*/ 	.short	0x0100
        /*056a*/ 	.byte	0x08
	.zero		1


	//   ....[78]....
        /*056c*/ 	.word	0x00000730
        /*0570*/ 	.word	0x000000ff
        /*0574*/ 	.word	0x00000138
        /*0578*/ 	.short	0x0100
        /*057a*/ 	.byte	0x08
	.zero		1


	//   ....[79]....
        /*057c*/ 	.word	0x00000740
        /*0580*/ 	.word	0x000000ff
        /*0584*/ 	.word	0x00000280
        /*0588*/ 	.short	0x0100
        /*058a*/ 	.byte	0x08
	.zero		1


	//   ....[80]....
        /*058c*/ 	.word	0x00000750
        /*0590*/ 	.word	0x000000ff
        /*0594*/ 	.word	0x00000140
        /*0598*/ 	.short	0x0100
        /*059a*/ 	.byte	0x08
	.zero		1


	//   ....[81]....
        /*059c*/ 	.word	0x00000760
        /*05a0*/ 	.word	0x000000ff
        /*05a4*/ 	.word	0x00000288
        /*05a8*/ 	.short	0x0100
        /*05aa*/ 	.byte	0x08
	.zero		1


	//   ....[82]....
        /*05ac*/ 	.word	0x00000bb0
        /*05b0*/ 	.word	0x000000ff
        /*05b4*/ 	.word	0x000002a0
        /*05b8*/ 	.short	0x0100
        /*05ba*/ 	.byte	0x06
	.zero		1


	//   ....[83]....
        /*05bc*/ 	.word	0x00000c50
        /*05c0*/ 	.word	0x000000ff
        /*05c4*/ 	.word	0x000002a8
        /*05c8*/ 	.short	0x0100
        /*05ca*/ 	.byte	0x06
	.zero		1


	//   ....[84]....
        /*05cc*/ 	.word	0x00001bc0
        /*05d0*/ 	.word	0x00000003
        /*05d4*/ 	.word	0x00000000
        /*05d8*/ 	.short	0x010a
        /*05da*/ 	.byte	0x3f
	.zero		1


	//   ....[85]....
        /*05dc*/ 	.word	0x00001c20
        /*05e0*/ 	.word	0x00000003
        /*05e4*/ 	.word	0x00000000
        /*05e8*/ 	.short	0x010a
        /*05ea*/ 	.byte	0x3f
	.zero		1


	//   ....[86]....
        /*05ec*/ 	.word	0x00001e90
        /*05f0*/ 	.word	0x000000ff
        /*05f4*/ 	.word	0x00000000
        /*05f8*/ 	.short	0x010a
        /*05fa*/ 	.byte	0x04
	.zero		1


	//   ....[87]....
        /*05fc*/ 	.word	0x00001ed0
        /*0600*/ 	.word	0x000000ff
        /*0604*/ 	.word	0x00000000
        /*0608*/ 	.short	0x010a
        /*060a*/ 	.byte	0x04
	.zero		1


	//   ....[88]....
        /*060c*/ 	.word	0x00002080
        /*0610*/ 	.word	0x00000004
        /*0614*/ 	.word	0x00000000
        /*0618*/ 	.short	0x0101
        /*061a*/ 	.byte	0x3f
	.zero		1


	//   ....[89]....
        /*061c*/ 	.word	0x00002270
        /*0620*/ 	.word	0x00000000
        /*0624*/ 	.word	0x00000000
        /*0628*/ 	.short	0x0101
        /*062a*/ 	.byte	0x3f
	.zero		1


	//   ....[90]....
        /*062c*/ 	.word	0x00004cf0
        /*0630*/ 	.word	0x00000015
        /*0634*/ 	.word	0x00000148
        /*0638*/ 	.short	0x010a
        /*063a*/ 	.byte	0x3f
	.zero		1


	//   ....[91]....
        /*063c*/ 	.word	0x00005080
        /*0640*/ 	.word	0x00000006
        /*0644*/ 	.word	0x000002a8
        /*0648*/ 	.short	0x0101
        /*064a*/ 	.byte	0x3f
	.zero		1


	//   ....[92]....
        /*064c*/ 	.word	0x000057c0
        /*0650*/ 	.word	0x00000007
        /*0654*/ 	.word	0x00000000
        /*0658*/ 	.short	0x010a
        /*065a*/ 	.byte	0x3f
	.zero		1


	//   ....[93]....
        /*065c*/ 	.word	0x00005840
        /*0660*/ 	.word	0x00000006
        /*0664*/ 	.word	0x00000000
        /*0668*/ 	.short	0x010a
        /*066a*/ 	.byte	0x3f
	.zero		1


	//   ....[94]....
        /*066c*/ 	.word	0x000058d0
        /*0670*/ 	.word	0x00000007
        /*0674*/ 	.word	0x00000000
        /*0678*/ 	.short	0x010a
        /*067a*/ 	.byte	0x3f
	.zero		1


	//   ....[95]....
        /*067c*/ 	.word	0x00005960
        /*0680*/ 	.word	0x00000006
        /*0684*/ 	.word	0x00000000
        /*0688*/ 	.short	0x010a
        /*068a*/ 	.byte	0x3f
	.zero		1


	//   ....[96]....
        /*068c*/ 	.word	0x000059f0
        /*0690*/ 	.word	0x00000007
        /*0694*/ 	.word	0x00000000
        /*0698*/ 	.short	0x010a
        /*069a*/ 	.byte	0x3f
	.zero		1


	//   ....[97]....
        /*069c*/ 	.word	0x00005a80
        /*06a0*/ 	.word	0x00000006
        /*06a4*/ 	.word	0x00000000
        /*06a8*/ 	.short	0x010a
        /*06aa*/ 	.byte	0x3f
	.zero		1


	//   ....[98]....
        /*06ac*/ 	.word	0x00005b10
        /*06b0*/ 	.word	0x00000007
        /*06b4*/ 	.word	0x00000000
        /*06b8*/ 	.short	0x010a
        /*06ba*/ 	.byte	0x3f
	.zero		1


	//   ....[99]....
        /*06bc*/ 	.word	0x00005ba0
        /*06c0*/ 	.word	0x00000006
        /*06c4*/ 	.word	0x00000000
        /*06c8*/ 	.short	0x010a
        /*06ca*/ 	.byte	0x3f
	.zero		1


	//   ....[100]....
        /*06cc*/ 	.word	0x00005c30
        /*06d0*/ 	.word	0x00000007
        /*06d4*/ 	.word	0x00000000
        /*06d8*/ 	.short	0x010a
        /*06da*/ 	.byte	0x3f
	.zero		1


	//   ....[101]....
        /*06dc*/ 	.word	0x00005cc0
        /*06e0*/ 	.word	0x00000006
        /*06e4*/ 	.word	0x00000000
        /*06e8*/ 	.short	0x010a
        /*06ea*/ 	.byte	0x3f
	.zero		1


	//   ....[102]....
        /*06ec*/ 	.word	0x00005d50
        /*06f0*/ 	.word	0x00000007
        /*06f4*/ 	.word	0x00000000
        /*06f8*/ 	.short	0x010a
        /*06fa*/ 	.byte	0x3f
	.zero		1


	//   ....[103]....
        /*06fc*/ 	.word	0x00005de0
        /*0700*/ 	.word	0x00000006
        /*0704*/ 	.word	0x00000000
        /*0708*/ 	.short	0x010a
        /*070a*/ 	.byte	0x3f
	.zero		1


	//   ....[104]....
        /*070c*/ 	.word	0x00005e70
        /*0710*/ 	.word	0x00000007
        /*0714*/ 	.word	0x00000000
        /*0718*/ 	.short	0x010a
        /*071a*/ 	.byte	0x3f
	.zero		1


	//   ....[105]....
        /*071c*/ 	.word	0x00005f00
        /*0720*/ 	.word	0x00000006
        /*0724*/ 	.word	0x00000000
        /*0728*/ 	.short	0x010a
        /*072a*/ 	.byte	0x3f
	.zero		1


	//   ....[106]....
        /*072c*/ 	.word	0x00005f90
        /*0730*/ 	.word	0x00000007
        /*0734*/ 	.word	0x00000000
        /*0738*/ 	.short	0x010a
        /*073a*/ 	.byte	0x3f
	.zero		1


	//   ....[107]....
        /*073c*/ 	.word	0x00006020
        /*0740*/ 	.word	0x00000006
        /*0744*/ 	.word	0x00000000
        /*0748*/ 	.short	0x010a
        /*074a*/ 	.byte	0x3f
	.zero		1


	//   ....[108]....
        /*074c*/ 	.word	0x000060b0
        /*0750*/ 	.word	0x00000007
        /*0754*/ 	.word	0x00000000
        /*0758*/ 	.short	0x010a
        /*075a*/ 	.byte	0x3f
	.zero		1


	//   ....[109]....
        /*075c*/ 	.word	0x00006140
        /*0760*/ 	.word	0x00000006
        /*0764*/ 	.word	0x00000000
        /*0768*/ 	.short	0x010a
        /*076a*/ 	.byte	0x3f
	.zero		1


	//   ....[110]....
        /*076c*/ 	.word	0x000061d0
        /*0770*/ 	.word	0x00000007
        /*0774*/ 	.word	0x00000000
        /*0778*/ 	.short	0x010a
        /*077a*/ 	.byte	0x3f
	.zero		1


	//   ....[111]....
        /*077c*/ 	.word	0x00006260
        /*0780*/ 	.word	0x00000006
        /*0784*/ 	.word	0x00000000
        /*0788*/ 	.short	0x010a
        /*078a*/ 	.byte	0x3f
	.zero		1


	//   ....[112]....
        /*078c*/ 	.word	0x000062f0
        /*0790*/ 	.word	0x00000007
        /*0794*/ 	.word	0x00000000
        /*0798*/ 	.short	0x010a
        /*079a*/ 	.byte	0x3f
	.zero		1


	//   ....[113]....
        /*079c*/ 	.word	0x00006380
        /*07a0*/ 	.word	0x00000006
        /*07a4*/ 	.word	0x00000000
        /*07a8*/ 	.short	0x010a
        /*07aa*/ 	.byte	0x3f
	.zero		1


	//   ....[114]....
        /*07ac*/ 	.word	0x00006410
        /*07b0*/ 	.word	0x00000007
        /*07b4*/ 	.word	0x00000000
        /*07b8*/ 	.short	0x010a
        /*07ba*/ 	.byte	0x3f
	.zero		1


	//   ....[115]....
        /*07bc*/ 	.word	0x000064a0
        /*07c0*/ 	.word	0x00000006
        /*07c4*/ 	.word	0x00000000
        /*07c8*/ 	.short	0x010a
        /*07ca*/ 	.byte	0x3f
	.zero		1


	//   ....[116]....
        /*07cc*/ 	.word	0x00006530
        /*07d0*/ 	.word	0x00000007
        /*07d4*/ 	.word	0x00000000
        /*07d8*/ 	.short	0x010a
        /*07da*/ 	.byte	0x3f
	.zero		1


	//   ....[117]....
        /*07dc*/ 	.word	0x000065c0
        /*07e0*/ 	.word	0x00000006
        /*07e4*/ 	.word	0x00000000
        /*07e8*/ 	.short	0x010a
        /*07ea*/ 	.byte	0x3f
	.zero		1


	//   ....[118]....
        /*07ec*/ 	.word	0x00006650
        /*07f0*/ 	.word	0x00000007
        /*07f4*/ 	.word	0x00000000
        /*07f8*/ 	.short	0x010a
        /*07fa*/ 	.byte	0x3f
	.zero		1


	//   ....[119]....
        /*07fc*/ 	.word	0x000066e0
        /*0800*/ 	.word	0x00000006
        /*0804*/ 	.word	0x00000000
        /*0808*/ 	.short	0x010a
        /*080a*/ 	.byte	0x3f
	.zero		1


	//   ....[120]....
        /*080c*/ 	.word	0x00006770
        /*0810*/ 	.word	0x00000007
        /*0814*/ 	.word	0x00000000
        /*0818*/ 	.short	0x010a
        /*081a*/ 	.byte	0x3f
	.zero		1


	//   ....[121]....
        /*081c*/ 	.word	0x00006800
        /*0820*/ 	.word	0x00000006
        /*0824*/ 	.word	0x00000000
        /*0828*/ 	.short	0x010a
        /*082a*/ 	.byte	0x3f
	.zero		1


	//   ....[122]....
        /*082c*/ 	.word	0x00006890
        /*0830*/ 	.word	0x00000007
        /*0834*/ 	.word	0x00000000
        /*0838*/ 	.short	0x010a
        /*083a*/ 	.byte	0x3f
	.zero		1


	//   ....[123]....
        /*083c*/ 	.word	0x00006920
        /*0840*/ 	.word	0x00000006
        /*0844*/ 	.word	0x00000000
        /*0848*/ 	.short	0x010a
        /*084a*/ 	.byte	0x3f
	.zero		1


	//   ....[124]....
        /*084c*/ 	.word	0x000069b0
        /*0850*/ 	.word	0x00000007
        /*0854*/ 	.word	0x00000000
        /*0858*/ 	.short	0x010a
        /*085a*/ 	.byte	0x3f
	.zero		1


	//   ....[125]....
        /*085c*/ 	.word	0x00006a40
        /*0860*/ 	.word	0x00000006
        /*0864*/ 	.word	0x00000000
        /*0868*/ 	.short	0x010a
        /*086a*/ 	.byte	0x3f
	.zero		1


	//   ....[126]....
        /*086c*/ 	.word	0x00006ad0
        /*0870*/ 	.word	0x00000007
        /*0874*/ 	.word	0x00000000
        /*0878*/ 	.short	0x010a
        /*087a*/ 	.byte	0x3f
	.zero		1


	//   ....[127]....
        /*087c*/ 	.word	0x00006b60
        /*0880*/ 	.word	0x00000006
        /*0884*/ 	.word	0x00000000
        /*0888*/ 	.short	0x010a
        /*088a*/ 	.byte	0x3f
	.zero		1


	//   ....[128]....
        /*088c*/ 	.word	0x00006bf0
        /*0890*/ 	.word	0x00000007
        /*0894*/ 	.word	0x00000000
        /*0898*/ 	.short	0x010a
        /*089a*/ 	.byte	0x3f
	.zero		1


	//   ....[129]....
        /*089c*/ 	.word	0x00006c80
        /*08a0*/ 	.word	0x00000006
        /*08a4*/ 	.word	0x00000000
        /*08a8*/ 	.short	0x010a
        /*08aa*/ 	.byte	0x3f
	.zero		1


	//   ....[130]....
        /*08ac*/ 	.word	0x00006d10
        /*08b0*/ 	.word	0x00000007
        /*08b4*/ 	.word	0x00000000
        /*08b8*/ 	.short	0x010a
        /*08ba*/ 	.byte	0x3f
	.zero		1


	//   ....[131]....
        /*08bc*/ 	.word	0x00006da0
        /*08c0*/ 	.word	0x00000006
        /*08c4*/ 	.word	0x00000000
        /*08c8*/ 	.short	0x010a
        /*08ca*/ 	.byte	0x3f
	.zero		1


	//   ....[132]....
        /*08cc*/ 	.word	0x00006e30
        /*08d0*/ 	.word	0x00000005
        /*08d4*/ 	.word	0x00000000
        /*08d8*/ 	.short	0x010a
        /*08da*/ 	.byte	0x3f
	.zero		1


	//   ....[133]....
        /*08dc*/ 	.word	0x00006e90
        /*08e0*/ 	.word	0x00000003
        /*08e4*/ 	.word	0x00000000
        /*08e8*/ 	.short	0x010a
        /*08ea*/ 	.byte	0x3f
	.zero		1


	//   ....[134]....
        /*08ec*/ 	.word	0x00006ef0
        /*08f0*/ 	.word	0x00000005
        /*08f4*/ 	.word	0x00000000
        /*08f8*/ 	.short	0x010a
        /*08fa*/ 	.byte	0x3f
	.zero		1


	//   ....[135]....
        /*08fc*/ 	.word	0x00006fc0
        /*0900*/ 	.word	0x00000015
        /*0904*/ 	.word	0x00000148
        /*0908*/ 	.short	0x010a
        /*090a*/ 	.byte	0x3f
	.zero		1


	//   ....[136]....
        /*090c*/ 	.word	0x00007090
        /*0910*/ 	.word	0x00000007
        /*0914*/ 	.word	0x00000000
        /*0918*/ 	.short	0x010a
        /*091a*/ 	.byte	0x3f
	.zero		1


	//   ....[137]....
        /*091c*/ 	.word	0x000070e0
        /*0920*/ 	.word	0x00000006
        /*0924*/ 	.word	0x00000000
        /*0928*/ 	.short	0x010a
        /*092a*/ 	.byte	0x3f
	.zero		1


	//   ....[138]....
        /*092c*/ 	.word	0x00007130
        /*0930*/ 	.word	0x00000007
        /*0934*/ 	.word	0x00000000
        /*0938*/ 	.short	0x010a
        /*093a*/ 	.byte	0x3f
	.zero		1


	//   ....[139]....
        /*093c*/ 	.word	0x00007180
        /*0940*/ 	.word	0x00000006
        /*0944*/ 	.word	0x00000000
        /*0948*/ 	.short	0x010a
        /*094a*/ 	.byte	0x3f
	.zero		1


	//   ....[140]....
        /*094c*/ 	.word	0x000071d0
        /*0950*/ 	.word	0x00000007
        /*0954*/ 	.word	0x00000000
        /*0958*/ 	.short	0x010a
        /*095a*/ 	.byte	0x3f
	.zero		1


	//   ....[141]....
        /*095c*/ 	.word	0x00007220
        /*0960*/ 	.word	0x00000006
        /*0964*/ 	.word	0x00000000
        /*0968*/ 	.short	0x010a
        /*096a*/ 	.byte	0x3f
	.zero		1


	//   ....[142]....
        /*096c*/ 	.word	0x00007270
        /*0970*/ 	.word	0x00000007
        /*0974*/ 	.word	0x00000000
        /*0978*/ 	.short	0x010a
        /*097a*/ 	.byte	0x3f
	.zero		1


	//   ....[143]....
        /*097c*/ 	.word	0x000072c0
        /*0980*/ 	.word	0x00000006
        /*0984*/ 	.word	0x00000000
        /*0988*/ 	.short	0x010a
        /*098a*/ 	.byte	0x3f
	.zero		1


	//   ....[144]....
        /*098c*/ 	.word	0x00007310
        /*0990*/ 	.word	0x00000007
        /*0994*/ 	.word	0x00000000
        /*0998*/ 	.short	0x010a
        /*099a*/ 	.byte	0x3f
	.zero		1


	//   ....[145]....
        /*099c*/ 	.word	0x00007360
        /*09a0*/ 	.word	0x00000006
        /*09a4*/ 	.word	0x00000000
        /*09a8*/ 	.short	0x010a
        /*09aa*/ 	.byte	0x3f
	.zero		1


	//   ....[146]....
        /*09ac*/ 	.word	0x000073b0
        /*09b0*/ 	.word	0x00000007
        /*09b4*/ 	.word	0x00000000
        /*09b8*/ 	.short	0x010a
        /*09ba*/ 	.byte	0x3f
	.zero		1


	//   ....[147]....
        /*09bc*/ 	.word	0x00007400
        /*09c0*/ 	.word	0x00000006
        /*09c4*/ 	.word	0x00000000
        /*09c8*/ 	.short	0x010a
        /*09ca*/ 	.byte	0x3f
	.zero		1


	//   ....[148]....
        /*09cc*/ 	.word	0x00007450
        /*09d0*/ 	.word	0x00000007
        /*09d4*/ 	.word	0x00000000
        /*09d8*/ 	.short	0x010a
        /*09da*/ 	.byte	0x3f
	.zero		1


	//   ....[149]....
        /*09dc*/ 	.word	0x000074a0
        /*09e0*/ 	.word	0x00000006
        /*09e4*/ 	.word	0x00000000
        /*09e8*/ 	.short	0x010a
        /*09ea*/ 	.byte	0x3f
	.zero		1


	//   ....[150]....
        /*09ec*/ 	.word	0x000074f0
        /*09f0*/ 	.word	0x00000007
        /*09f4*/ 	.word	0x00000000
        /*09f8*/ 	.short	0x010a
        /*09fa*/ 	.byte	0x3f
	.zero		1


	//   ....[151]....
        /*09fc*/ 	.word	0x00007540
        /*0a00*/ 	.word	0x00000006
        /*0a04*/ 	.word	0x00000000
        /*0a08*/ 	.short	0x010a
        /*0a0a*/ 	.byte	0x3f
	.zero		1


	//   ....[152]....
        /*0a0c*/ 	.word	0x00007590
        /*0a10*/ 	.word	0x00000007
        /*0a14*/ 	.word	0x00000000
        /*0a18*/ 	.short	0x010a
        /*0a1a*/ 	.byte	0x3f
	.zero		1


	//   ....[153]....
        /*0a1c*/ 	.word	0x000075e0
        /*0a20*/ 	.word	0x00000006
        /*0a24*/ 	.word	0x00000000
        /*0a28*/ 	.short	0x010a
        /*0a2a*/ 	.byte	0x3f
	.zero		1


	//   ....[154]....
        /*0a2c*/ 	.word	0x00007630
        /*0a30*/ 	.word	0x00000007
        /*0a34*/ 	.word	0x00000000
        /*0a38*/ 	.short	0x010a
        /*0a3a*/ 	.byte	0x3f
	.zero		1


	//   ....[155]....
        /*0a3c*/ 	.word	0x00007680
        /*0a40*/ 	.word	0x00000006
        /*0a44*/ 	.word	0x00000000
        /*0a48*/ 	.short	0x010a
        /*0a4a*/ 	.byte	0x3f
	.zero		1


	//   ....[156]....
        /*0a4c*/ 	.word	0x000076d0
        /*0a50*/ 	.word	0x00000007
        /*0a54*/ 	.word	0x00000000
        /*0a58*/ 	.short	0x010a
        /*0a5a*/ 	.byte	0x3f
	.zero		1


	//   ....[157]....
        /*0a5c*/ 	.word	0x00007720
        /*0a60*/ 	.word	0x00000006
        /*0a64*/ 	.word	0x00000000
        /*0a68*/ 	.short	0x010a
        /*0a6a*/ 	.byte	0x3f
	.zero		1


	//   ....[158]....
        /*0a6c*/ 	.word	0x00007770
        /*0a70*/ 	.word	0x00000007
        /*0a74*/ 	.word	0x00000000
        /*0a78*/ 	.short	0x010a
        /*0a7a*/ 	.byte	0x3f
	.zero		1


	//   ....[159]....
        /*0a7c*/ 	.word	0x000077c0
        /*0a80*/ 	.word	0x00000006
        /*0a84*/ 	.word	0x00000000
        /*0a88*/ 	.short	0x010a
        /*0a8a*/ 	.byte	0x3f
	.zero		1


	//   ....[160]....
        /*0a8c*/ 	.word	0x00007810
        /*0a90*/ 	.word	0x00000007
        /*0a94*/ 	.word	0x00000000
        /*0a98*/ 	.short	0x010a
        /*0a9a*/ 	.byte	0x3f
	.zero		1


	//   ....[161]....
        /*0a9c*/ 	.word	0x00007860
        /*0aa0*/ 	.word	0x00000006
        /*0aa4*/ 	.word	0x00000000
        /*0aa8*/ 	.short	0x010a
        /*0aaa*/ 	.byte	0x3f
	.zero		1


	//   ....[162]....
        /*0aac*/ 	.word	0x000078b0
        /*0ab0*/ 	.word	0x00000007
        /*0ab4*/ 	.word	0x00000000
        /*0ab8*/ 	.short	0x010a
        /*0aba*/ 	.byte	0x3f
	.zero		1


	//   ....[163]....
        /*0abc*/ 	.word	0x00007900
        /*0ac0*/ 	.word	0x00000006
        /*0ac4*/ 	.word	0x00000000
        /*0ac8*/ 	.short	0x010a
        /*0aca*/ 	.byte	0x3f
	.zero		1


	//   ....[164]....
        /*0acc*/ 	.word	0x00007950
        /*0ad0*/ 	.word	0x00000007
        /*0ad4*/ 	.word	0x00000000
        /*0ad8*/ 	.short	0x010a
        /*0ada*/ 	.byte	0x3f
	.zero		1


	//   ....[165]....
        /*0adc*/ 	.word	0x000079a0
        /*0ae0*/ 	.word	0x00000006
        /*0ae4*/ 	.word	0x00000000
        /*0ae8*/ 	.short	0x010a
        /*0aea*/ 	.byte	0x3f
	.zero		1


	//   ....[166]....
        /*0aec*/ 	.word	0x000079f0
        /*0af0*/ 	.word	0x00000007
        /*0af4*/ 	.word	0x00000000
        /*0af8*/ 	.short	0x010a
        /*0afa*/ 	.byte	0x3f
	.zero		1


	//   ....[167]....
        /*0afc*/ 	.word	0x00007a40
        /*0b00*/ 	.word	0x00000006
        /*0b04*/ 	.word	0x00000000
        /*0b08*/ 	.short	0x010a
        /*0b0a*/ 	.byte	0x3f
	.zero		1


	//   ....[168]....
        /*0b0c*/ 	.word	0x00007a90
        /*0b10*/ 	.word	0x00000007
        /*0b14*/ 	.word	0x00000000
        /*0b18*/ 	.short	0x010a
        /*0b1a*/ 	.byte	0x3f
	.zero		1


	//   ....[169]....
        /*0b1c*/ 	.word	0x00007ae0
        /*0b20*/ 	.word	0x00000006
        /*0b24*/ 	.word	0x00000000
        /*0b28*/ 	.short	0x010a
        /*0b2a*/ 	.byte	0x3f
	.zero		1


	//   ....[170]....
        /*0b2c*/ 	.word	0x00007b30
        /*0b30*/ 	.word	0x00000007
        /*0b34*/ 	.word	0x00000000
        /*0b38*/ 	.short	0x010a
        /*0b3a*/ 	.byte	0x3f
	.zero		1


	//   ....[171]....
        /*0b3c*/ 	.word	0x00007b80
        /*0b40*/ 	.word	0x00000006
        /*0b44*/ 	.word	0x00000000
        /*0b48*/ 	.short	0x010a
        /*0b4a*/ 	.byte	0x3f
	.zero		1


	//   ....[172]....
        /*0b4c*/ 	.word	0x00007bd0
        /*0b50*/ 	.word	0x00000007
        /*0b54*/ 	.word	0x00000000
        /*0b58*/ 	.short	0x010a
        /*0b5a*/ 	.byte	0x3f
	.zero		1


	//   ....[173]....
        /*0b5c*/ 	.word	0x00007c20
        /*0b60*/ 	.word	0x00000006
        /*0b64*/ 	.word	0x00000000
        /*0b68*/ 	.short	0x010a
        /*0b6a*/ 	.byte	0x3f
	.zero		1


	//   ....[174]....
        /*0b6c*/ 	.word	0x00007c70
        /*0b70*/ 	.word	0x00000007
        /*0b74*/ 	.word	0x00000000
        /*0b78*/ 	.short	0x010a
        /*0b7a*/ 	.byte	0x3f
	.zero		1


	//   ....[175]....
        /*0b7c*/ 	.word	0x00007cc0
        /*0b80*/ 	.word	0x00000006
        /*0b84*/ 	.word	0x00000000
        /*0b88*/ 	.short	0x010a
        /*0b8a*/ 	.byte	0x3f
	.zero		1


	//----- nvinfo : EIATTR_NUM_MBARRIERS
	.align		4
.L_35:
        /*0b8c*/ 	.byte	0x03, 0x38
        /*0b8e*/ 	.short	0x0054


	//----- nvinfo : EIATTR_EXIT_INSTR_OFFSETS
	.align		4
        /*0b90*/ 	.byte	0x04, 0x1c
        /*0b92*/ 	.short	(.L_37 - .L_36)


	//   ....[0]....
.L_36:
        /*0b94*/ 	.word	0x00000ea0


	//   ....[1]....
        /*0b98*/ 	.word	0x000016b0


	//   ....[2]....
        /*0b9c*/ 	.word	0x00004490


	//   ....[3]....
        /*0ba0*/ 	.word	0x000049f0


	//   ....[4]....
        /*0ba4*/ 	.word	0x00006e80


	//----- nvinfo : EIATTR_MAX_THREADS
	.align		4
.L_37:
        /*0ba8*/ 	.byte	0x04, 0x05
        /*0baa*/ 	.short	(.L_39 - .L_38)
.L_38:
        /*0bac*/ 	.word	0x00000180
        /*0bb0*/ 	.word	0x00000001
        /*0bb4*/ 	.word	0x00000001


	//----- nvinfo : EIATTR_CRS_STACK_SIZE
	.align		4
.L_39:
        /*0bb8*/ 	.byte	0x04, 0x1e
        /*0bba*/ 	.short	(.L_41 - .L_40)
.L_40:
        /*0bbc*/ 	.word	0x00000000


	//----- nvinfo : EIATTR_CBANK_PARAM_SIZE
	.align		4
.L_41:
        /*0bc0*/ 	.byte	0x03, 0x19
        /*0bc2*/ 	.short	0x0470


	//----- nvinfo : EIATTR_PARAM_CBANK
	.align		4
        /*0bc4*/ 	.byte	0x04, 0x0a
        /*0bc6*/ 	.short	(.L_43 - .L_42)
	.align		4
.L_42:
        /*0bc8*/ 	.word	index@(.nv.constant0._ZN7cutlass13device_kernelINS_4gemm6kernel13GemmUniversalIN4cute5tupleIJiiiiEEENS1_10collective13CollectiveMmaINS1_34MainloopSm90TmaGmmaWarpSpecializedILi41ENS5_IJNS4_1CILi2EEENSA_ILi1EEESC_EEENS1_35KernelTmaWarpSpecializedCooperativeEEENS5_IJNSA_ILi128EEENSA_ILi48EEENSA_ILi16EEEEEENS_6half_tENS5_IJlSC_lEEESK_SL_NS4_8TiledMMAINS4_8MMA_AtomIJNS4_4SM904GMMA25MMA_64x16x16_F32F16F16_SSILNSP_5MajorE0ELSR_0ELNSP_7ScaleInE1ELSS_1EEEEEENS4_6LayoutISD_NS5_IJSC_NSA_ILi0EEESW_EEEEENS5_IJNS4_10UnderscoreESZ_SZ_EEEEENS4_13SM90_TMA_LOADENS4_14ComposedLayoutINS4_7SwizzleILi1ELi4ELi3EEENS4_18smem_ptr_flag_bitsILi16EEENSV_INS5_IJNSA_ILi8EEESI_EEENS5_IJSI_SC_EEEEEEEvNS4_8identityENS4_23SM90_TMA_LOAD_MULTICASTES1C_vS1D_EENS_8epilogue10collective6detail29Sm90TmaWarpSpecializedAdapterINS1H_15DefaultEpilogueISK_SL_SL_NS1G_6thread17LinearCombinationISK_Li1EffLNS1L_9ScaleType4KindE0ELNS_15FloatRoundStyleE2ESK_EENS1_15EpilogueDefaultEEEEEvvEEEEvNT_6ParamsE)
        /*0bcc*/ 	.short	0x0210
        /*0bce*/ 	.short	0x0470


	//----- nvinfo : EIATTR_SW_WAR
	.align		4
.L_43:
        /*0bd0*/ 	.byte	0x04, 0x36
        /*0bd2*/ 	.short	(.L_45 - .L_44)
.L_44:
        /*0bd4*/ 	.word	0x00000008
.L_45:


//--------------------- .nv.callgraph             --------------------------
	.section	.nv.callgraph,"",@"SHT_CUDA_CALLGRAPH"
	.align	4
	.sectionentsize	8
	.align		4
        /*0000*/ 	.word	0x00000000
	.align		4
        /*0004*/ 	.word	0xffffffff
	.align		4
        /*0008*/ 	.word	index@(_ZN7cutlass13device_kernelINS_4gemm6kernel13GemmUniversalIN4cute5tupleIJiiiiEEENS1_10collective13CollectiveMmaINS1_34MainloopSm90TmaGmmaWarpSpecializedILi41ENS5_IJNS4_1CILi2EEENSA_ILi1EEESC_EEENS1_35KernelTmaWarpSpecializedCooperativeEEENS5_IJNSA_ILi128EEENSA_ILi48EEENSA_ILi16EEEEEENS_6half_tENS5_IJlSC_lEEESK_SL_NS4_8TiledMMAINS4_8MMA_AtomIJNS4_4SM904GMMA25MMA_64x16x16_F32F16F16_SSILNSP_5MajorE0ELSR_0ELNSP_7ScaleInE1ELSS_1EEEEEENS4_6LayoutISD_NS5_IJSC_NSA_ILi0EEESW_EEEEENS5_IJNS4_10UnderscoreESZ_SZ_EEEEENS4_13SM90_TMA_LOADENS4_14ComposedLayoutINS4_7SwizzleILi1ELi4ELi3EEENS4_18smem_ptr_flag_bitsILi16EEENSV_INS5_IJNSA_ILi8EEESI_EEENS5_IJSI_SC_EEEEEEEvNS4_8identityENS4_23SM90_TMA_LOAD_MULTICASTES1C_vS1D_EENS_8epilogue10collective6detail29Sm90TmaWarpSpecializedAdapterINS1H_15DefaultEpilogueISK_SL_SL_NS1G_6thread17LinearCombinationISK_Li1EffLNS1L_9ScaleType4KindE0ELNS_15FloatRoundStyleE2ESK_EENS1_15EpilogueDefaultEEEEEvvEEEEvNT_6ParamsE)
	.align		4
        /*000c*/ 	.word	index@(__assertfail)
	.align		4
        /*0010*/ 	.word	0x00000000
	.align		4
        /*0014*/ 	.word	0xfffffffe
	.align		4
        /*0018*/ 	.word	0x00000000
	.align		4
        /*001c*/ 	.word	0xfffffffd
	.align		4
        /*0020*/ 	.word	0x00000000
	.align		4
        /*0024*/ 	.word	0xfffffffc


//--------------------- .nv.constant4             --------------------------
	.section	.nv.constant4,"a",@progbits
	.align	8
	.align		8
.nv.constant4:
        /*0000*/ 	.dword	__assertfail
	.align		8
        /*0008*/ 	.dword	__unnamed_1
	.align		8
        /*0010*/ 	.dword	_ZN39_INTERNAL_2cfff722_4_k_cu_38f02ddc_40254cuda3std3__45__cpo5beginE
	.align		8
        /*0018*/ 	.dword	_ZN39_INTERNAL_2cfff722_4_k_cu_38f02ddc_40254cuda3std3__45__cpo3endE
	.align		8
        /*0020*/ 	.dword	_ZN39_INTERNAL_2cfff722_4_k_cu_38f02ddc_40254cuda3std3__45__cpo6cbeginE
	.align		8
        /*0028*/ 	.dword	_ZN39_INTERNAL_2cfff722_4_k_cu_38f02ddc_40254cuda3std3__45__cpo4cendE
	.align		8
        /*0030*/ 	.dword	_ZN39_INTERNAL_2cfff722_4_k_cu_38f02ddc_40254cuda3std3__441_GLOBAL__N__2cfff722_4_k_cu_38f02ddc_40256ignoreE
	.align		8
        /*0038*/ 	.dword	_ZN39_INTERNAL_2cfff722_4_k_cu_38f02ddc_40254cuda3std3__419piecewise_constructE
	.align		8
        /*0040*/ 	.dword	_ZN39_INTERNAL_2cfff722_4_k_cu_38f02ddc_40254cuda3std3__48in_placeE
	.align		8
        /*0048*/ 	.dword	_ZN39_INTERNAL_2cfff722_4_k_cu_38f02ddc_40254cuda3std6ranges3__45__cpo4swapE
	.align		8
        /*0050*/ 	.dword	_ZN39_INTERNAL_2cfff722_4_k_cu_38f02ddc_40254cuda3std6ranges3__45__cpo9iter_moveE
	.align		8
        /*0058*/ 	.dword	_ZN39_INTERNAL_2cfff722_4_k_cu_38f02ddc_40254cute7productE
	.align		8
        /*0060*/ 	.dword	_ZN39_INTERNAL_2cfff722_4_k_cu_38f02ddc_40254cute1_E
	.align		8
        /*0068*/ 	.dword	$str$22
	.align		8
        /*0070*/ 	.dword	$str$23


//--------------------- .text._ZN7cutlass13device_kernelINS_4gemm6kernel13GemmUniversalIN4cute5tupleIJiiiiEEENS1_10collective13CollectiveMmaINS1_34MainloopSm90TmaGmmaWarpSpecializedILi41ENS5_IJNS4_1CILi2EEENSA_ILi1EEESC_EEENS1_35KernelTmaWarpSpecializedCooperativeEEENS5_IJNSA_ILi128EEENSA_ILi48EEENSA_ILi16EEEEEENS_6half_tENS5_IJlSC_lEEESK_SL_NS4_8TiledMMAINS4_8MMA_AtomIJNS4_4SM904GMMA25MMA_64x16x16_F32F16F16_SSILNSP_5MajorE0ELSR_0ELNSP_7ScaleInE1ELSS_1EEEEEENS4_6LayoutISD_NS5_IJSC_NSA_ILi0EEESW_EEEEENS5_IJNS4_10UnderscoreESZ_SZ_EEEEENS4_13SM90_TMA_LOADENS4_14ComposedLayoutINS4_7SwizzleILi1ELi4ELi3EEENS4_18smem_ptr_flag_bitsILi16EEENSV_INS5_IJNSA_ILi8EEESI_EEENS5_IJSI_SC_EEEEEEEvNS4_8identityENS4_23SM90_TMA_LOAD_MULTICASTES1C_vS1D_EENS_8epilogue10collective6detail29Sm90TmaWarpSpecializedAdapterINS1H_15DefaultEpilogueISK_SL_SL_NS1G_6thread17LinearCombinationISK_Li1EffLNS1L_9ScaleType4KindE0ELNS_15FloatRoundStyleE2ESK_EENS1_15EpilogueDefaultEEEEEvvEEEEvNT_6ParamsE --------------------------
	.section	.text._ZN7cutlass13device_kernelINS_4gemm6kernel13GemmUniversalIN4cute5tupleIJiiiiEEENS1_10collective13CollectiveMmaINS1_34MainloopSm90TmaGmmaWarpSpecializedILi41ENS5_IJNS4_1CILi2EEENSA_ILi1EEESC_EEENS1_35KernelTmaWarpSpecializedCooperativeEEENS5_IJNSA_ILi128EEENSA_ILi48EEENSA_ILi16EEEEEENS_6half_tENS5_IJlSC_lEEESK_SL_NS4_8TiledMMAINS4_8MMA_AtomIJNS4_4SM904GMMA25MMA_64x16x16_F32F16F16_SSILNSP_5MajorE0ELSR_0ELNSP_7ScaleInE1ELSS_1EEEEEENS4_6LayoutISD_NS5_IJSC_NSA_ILi0EEESW_EEEEENS5_IJNS4_10UnderscoreESZ_SZ_EEEEENS4_13SM90_TMA_LOADENS4_14ComposedLayoutINS4_7SwizzleILi1ELi4ELi3EEENS4_18smem_ptr_flag_bitsILi16EEENSV_INS5_IJNSA_ILi8EEESI_EEENS5_IJSI_SC_EEEEEEEvNS4_8identityENS4_23SM90_TMA_LOAD_MULTICASTES1C_vS1D_EENS_8epilogue10collective6detail29Sm90TmaWarpSpecializedAdapterINS1H_15DefaultEpilogueISK_SL_SL_NS1G_6thread17LinearCombinationISK_Li1EffLNS1L_9ScaleType4KindE0ELNS_15FloatRoundStyleE2ESK_EENS1_15EpilogueDefaultEEEEEvvEEEEvNT_6ParamsE,"ax",@progbits
	.align	128
.text._ZN7cutlass13device_kernelINS_4gemm6kernel13GemmUniversalIN4cute5tupleIJiiiiEEENS1_10collective13CollectiveMmaINS1_34MainloopSm90TmaGmmaWarpSpecializedILi41ENS5_IJNS4_1CILi2EEENSA_ILi1EEESC_EEENS1_35KernelTmaWarpSpecializedCooperativeEEENS5_IJNSA_ILi128EEENSA_ILi48EEENSA_ILi16EEEEEENS_6half_tENS5_IJlSC_lEEESK_SL_NS4_8TiledMMAINS4_8MMA_AtomIJNS4_4SM904GMMA25MMA_64x16x16_F32F16F16_SSILNSP_5MajorE0ELSR_0ELNSP_7ScaleInE1ELSS_1EEEEEENS4_6LayoutISD_NS5_IJSC_NSA_ILi0EEESW_EEEEENS5_IJNS4_10UnderscoreESZ_SZ_EEEEENS4_13SM90_TMA_LOADENS4_14ComposedLayoutINS4_7SwizzleILi1ELi4ELi3EEENS4_18smem_ptr_flag_bitsILi16EEENSV_INS5_IJNSA_ILi8EEESI_EEENS5_IJSI_SC_EEEEEEEvNS4_8identityENS4_23SM90_TMA_LOAD_MULTICASTES1C_vS1D_EENS_8epilogue10collective6detail29Sm90TmaWarpSpecializedAdapterINS1H_15DefaultEpilogueISK_SL_SL_NS1G_6thread17LinearCombinationISK_Li1EffLNS1L_9ScaleType4KindE0ELNS_15FloatRoundStyleE2ESK_EENS1_15EpilogueDefaultEEEEEvvEEEEvNT_6ParamsE:
        .type           _ZN7cutlass13device_kernelINS_4gemm6kernel13GemmUniversalIN4cute5tupleIJiiiiEEENS1_10collective13CollectiveMmaINS1_34MainloopSm90TmaGmmaWarpSpecializedILi41ENS5_IJNS4_1CILi2EEENSA_ILi1EEESC_EEENS1_35KernelTmaWarpSpecializedCooperativeEEENS5_IJNSA_ILi128EEENSA_ILi48EEENSA_ILi16EEEEEENS_6half_tENS5_IJlSC_lEEESK_SL_NS4_8TiledMMAINS4_8MMA_AtomIJNS4_4SM904GMMA25MMA_64x16x16_F32F16F16_SSILNSP_5MajorE0ELSR_0ELNSP_7ScaleInE1ELSS_1EEEEEENS4_6LayoutISD_NS5_IJSC_NSA_ILi0EEESW_EEEEENS5_IJNS4_10UnderscoreESZ_SZ_EEEEENS4_13SM90_TMA_LOADENS4_14ComposedLayoutINS4_7SwizzleILi1ELi4ELi3EEENS4_18smem_ptr_flag_bitsILi16EEENSV_INS5_IJNSA_ILi8EEESI_EEENS5_IJSI_SC_EEEEEEEvNS4_8identityENS4_23SM90_TMA_LOAD_MULTICASTES1C_vS1D_EENS_8epilogue10collective6detail29Sm90TmaWarpSpecializedAdapterINS1H_15DefaultEpilogueISK_SL_SL_NS1G_6thread17LinearCombinationISK_Li1EffLNS1L_9ScaleType4KindE0ELNS_15FloatRoundStyleE2ESK_EENS1_15EpilogueDefaultEEEEEvvEEEEvNT_6ParamsE,@function
        .size           _ZN7cutlass13device_kernelINS_4gemm6kernel13GemmUniversalIN4cute5tupleIJiiiiEEENS1_10collective13CollectiveMmaINS1_34MainloopSm90TmaGmmaWarpSpecializedILi41ENS5_IJNS4_1CILi2EEENSA_ILi1EEESC_EEENS1_35KernelTmaWarpSpecializedCooperativeEEENS5_IJNSA_ILi128EEENSA_ILi48EEENSA_ILi16EEEEEENS_6half_tENS5_IJlSC_lEEESK_SL_NS4_8TiledMMAINS4_8MMA_AtomIJNS4_4SM904GMMA25MMA_64x16x16_F32F16F16_SSILNSP_5MajorE0ELSR_0ELNSP_7ScaleInE1ELSS_1EEEEEENS4_6LayoutISD_NS5_IJSC_NSA_ILi0EEESW_EEEEENS5_IJNS4_10UnderscoreESZ_SZ_EEEEENS4_13SM90_TMA_LOADENS4_14ComposedLayoutINS4_7SwizzleILi1ELi4ELi3EEENS4_18smem_ptr_flag_bitsILi16EEENSV_INS5_IJNSA_ILi8EEESI_EEENS5_IJSI_SC_EEEEEEEvNS4_8identityENS4_23SM90_TMA_LOAD_MULTICASTES1C_vS1D_EENS_8epilogue10collective6detail29Sm90TmaWarpSpecializedAdapterINS1H_15DefaultEpilogueISK_SL_SL_NS1G_6thread17LinearCombinationISK_Li1EffLNS1L_9ScaleType4KindE0ELNS_15FloatRoundStyleE2ESK_EENS1_15EpilogueDefaultEEEEEvvEEEEvNT_6ParamsE,(.L_x_192 - _ZN7cutlass13device_kernelINS_4gemm6kernel13GemmUniversalIN4cute5tupleIJiiiiEEENS1_10collective13CollectiveMmaINS1_34MainloopSm90TmaGmmaWarpSpecializedILi41ENS5_IJNS4_1CILi2EEENSA_ILi1EEESC_EEENS1_35KernelTmaWarpSpecializedCooperativeEEENS5_IJNSA_ILi128EEENSA_ILi48EEENSA_ILi16EEEEEENS_6half_tENS5_IJlSC_lEEESK_SL_NS4_8TiledMMAINS4_8MMA_AtomIJNS4_4SM904GMMA25MMA_64x16x16_F32F16F16_SSILNSP_5MajorE0ELSR_0ELNSP_7ScaleInE1ELSS_1EEEEEENS4_6LayoutISD_NS5_IJSC_NSA_ILi0EEESW_EEEEENS5_IJNS4_10UnderscoreESZ_SZ_EEEEENS4_13SM90_TMA_LOADENS4_14ComposedLayoutINS4_7SwizzleILi1ELi4ELi3EEENS4_18smem_ptr_flag_bitsILi16EEENSV_INS5_IJNSA_ILi8EEESI_EEENS5_IJSI_SC_EEEEEEEvNS4_8identityENS4_23SM90_TMA_LOAD_MULTICASTES1C_vS1D_EENS_8epilogue10collective6detail29Sm90TmaWarpSpecializedAdapterINS1H_15DefaultEpilogueISK_SL_SL_NS1G_6thread17LinearCombinationISK_Li1EffLNS1L_9ScaleType4KindE0ELNS_15FloatRoundStyleE2ESK_EENS1_15EpilogueDefaultEEEEEvvEEEEvNT_6ParamsE)
        .other          _ZN7cutlass13device_kernelINS_4gemm6kernel13GemmUniversalIN4cute5tupleIJiiiiEEENS1_10collective13CollectiveMmaINS1_34MainloopSm90TmaGmmaWarpSpecializedILi41ENS5_IJNS4_1CILi2EEENSA_ILi1EEESC_EEENS1_35KernelTmaWarpSpecializedCooperativeEEENS5_IJNSA_ILi128EEENSA_ILi48EEENSA_ILi16EEEEEENS_6half_tENS5_IJlSC_lEEESK_SL_NS4_8TiledMMAINS4_8MMA_AtomIJNS4_4SM904GMMA25MMA_64x16x16_F32F16F16_SSILNSP_5MajorE0ELSR_0ELNSP_7ScaleInE1ELSS_1EEEEEENS4_6LayoutISD_NS5_IJSC_NSA_ILi0EEESW_EEEEENS5_IJNS4_10UnderscoreESZ_SZ_EEEEENS4_13SM90_TMA_LOADENS4_14ComposedLayoutINS4_7SwizzleILi1ELi4ELi3EEENS4_18smem_ptr_flag_bitsILi16EEENSV_INS5_IJNSA_ILi8EEESI_EEENS5_IJSI_SC_EEEEEEEvNS4_8identityENS4_23SM90_TMA_LOAD_MULTICASTES1C_vS1D_EENS_8epilogue10collective6detail29Sm90TmaWarpSpecializedAdapterINS1H_15DefaultEpilogueISK_SL_SL_NS1G_6thread17LinearCombinationISK_Li1EffLNS1L_9ScaleType4KindE0ELNS_15FloatRoundStyleE2ESK_EENS1_15EpilogueDefaultEEEEEvvEEEEvNT_6ParamsE,@"STO_CUDA_ENTRY STV_DEFAULT"
_ZN7cutlass13device_kernelINS_4gemm6kernel13GemmUniversalIN4cute5tupleIJiiiiEEENS1_10collective13CollectiveMmaINS1_34MainloopSm90TmaGmmaWarpSpecializedILi41ENS5_IJNS4_1CILi2EEENSA_ILi1EEESC_EEENS1_35KernelTmaWarpSpecializedCooperativeEEENS5_IJNSA_ILi128EEENSA_ILi48EEENSA_ILi16EEEEEENS_6half_tENS5_IJlSC_lEEESK_SL_NS4_8TiledMMAINS4_8MMA_AtomIJNS4_4SM904GMMA25MMA_64x16x16_F32F16F16_SSILNSP_5MajorE0ELSR_0ELNSP_7ScaleInE1ELSS_1EEEEEENS4_6LayoutISD_NS5_IJSC_NSA_ILi0EEESW_EEEEENS5_IJNS4_10UnderscoreESZ_SZ_EEEEENS4_13SM90_TMA_LOADENS4_14ComposedLayoutINS4_7SwizzleILi1ELi4ELi3EEENS4_18smem_ptr_flag_bitsILi16EEENSV_INS5_IJNSA_ILi8EEESI_EEENS5_IJSI_SC_EEEEEEEvNS4_8identityENS4_23SM90_TMA_LOAD_MULTICASTES1C_vS1D_EENS_8epilogue10collective6detail29Sm90TmaWarpSpecializedAdapterINS1H_15DefaultEpilogueISK_SL_SL_NS1G_6thread17LinearCombinationISK_Li1EffLNS1L_9ScaleType4KindE0ELNS_15FloatRoundStyleE2ESK_EENS1_15EpilogueDefaultEEEEEvvEEEEvNT_6ParamsE:
[----:B------:R-:W0:Y:S01]  /*0000*/  LDC R1, c[0x0][0x28] ;  /* 0x00000a00ff017b82 */ /* 0x000e220000000800 */
[----:B------:R-:W1:Y:S01]  /*0010*/  S2R R55, SR_TID.X ;  /* 0x0000000000377919 */ /* 0x000e620000002100 */
[----:B------:R-:W-:Y:S01]  /*0020*/  ELECT P0, URZ, PT ;  /* 0x00000000003f782f */ /* 0x000fe20003800000 */
[----:B------:R-:W-:Y:S01]  /*0030*/  BSSY B0, `(.L_x_0) ;  /* 0x000000f000007945 */ /* 0x000fe20003800000 */
[--C-:B-1----:R-:W-:Y:S02]  /*0040*/  SHF.R.U32.HI R0, RZ, 0x5, R55.reuse ;  /* 0x00000005ff007819 */ /* 0x102fe40000011637 */
[----:B------:R-:W-:-:S03]  /*0050*/  SHF.R.U32.HI R7, RZ, 0x7, R55 ;  /* 0x00000007ff077819 */ /* 0x000fc60000011637 */
[----:B------:R-:W1:Y:S04]  /*0060*/  SHFL.IDX PT, R3, R0, RZ, 0x1f ;  /* 0x00001fff00037589 */ /* 0x000e6800000e0000 */
[----:B------:R2:W3:Y:S01]  /*0070*/  SHFL.IDX PT, R2, R7, RZ, 0x1f ;  /* 0x00001fff07027589 */ /* 0x0004e200000e0000 */
[----:B-1----:R-:W-:-:S13]  /*0080*/  ISETP.NE.OR P0, PT, R3, RZ, !P0 ;  /* 0x000000ff0300720c */ /* 0x002fda0004705670 */
[----:B0-23--:R-:W-:Y:S05]  /*0090*/  @P0 BRA `(.L_x_1) ;  /* 0x0000000000200947 */ /* 0x00dfea0003800000 */
[----:B------:R-:W-:Y:S02]  /*00a0*/  ULDC.64 UR4, c[0x0][0x198] ;  /* 0x0000660000047ab9 */ /* 0x000fe40000000a00 */
[----:B------:R-:W-:Y:S02]  /*00b0*/  UIADD3 UR6, UP0, UR4, 0xf0, URZ ;  /* 0x000000f004067890 */ /* 0x000fe4000ff1e03f */
[----:B------:R-:W-:Y:S02]  /*00c0*/  UIADD3 UR4, UP1, UR4, 0x1f0, URZ ;  /* 0x000001f004047890 */ /* 0x000fe4000ff3e03f */
[----:B------:R-:W-:Y:S02]  /*00d0*/  UIADD3.X UR7, URZ, UR5, URZ, UP0, !UPT ;  /* 0x000000053f077290 */ /* 0x000fe400087fe43f */
[----:B------:R-:W-:-:S07]  /*00e0*/  UIADD3.X UR5, URZ, UR5, URZ, UP1, !UPT ;  /* 0x000000053f057290 */ /* 0x000fce0008ffe43f */
[----:B------:R0:W-:Y:S02]  /*00f0*/  UTMACCTL.PF [UR6] ;  /* 0x00000000060079b9 */ /* 0x0001e40008040000 */
[----:B------:R0:W-:Y:S02]  /*0100*/  UTMACCTL.PF [UR4] ;  /* 0x00000000040079b9 */ /* 0x0001e40008040000 */
[----:B0-----:R-:W-:Y:S01]  /*0110*/  NOP ;  /* 0x0000000000007918 */ /* 0x001fe20000000000 */
.L_x_1:
[----:B------:R-:W-:Y:S05]  /*0120*/  BSYNC B0 ;  /* 0x0000000000007941 */ /* 0x000fea0003800000 */
.L_x_0:
[----:B------:R-:W0:Y:S02]  /*0130*/  SHFL.IDX PT, R5, R0, RZ, 0x1f ;  /* 0x00001fff00057589 */ /* 0x000e2400000e0000 */
[----:B0-----:R-:W-:-:S13]  /*0140*/  ISETP.NE.AND P0, PT, R5, RZ, PT ;  /* 0x000000ff0500720c */ /* 0x001fda0003f05270 */
[----:B------:R-:W-:Y:S05]  /*0150*/  @P0 BRA `(.L_x_2) ;  /* 0x00000004008c0947 */ /* 0x000fea0003800000 */
[----:B------:R-:W-:Y:S01]  /*0160*/  ELECT P0, URZ, PT ;  /* 0x00000000003f782f */ /* 0x000fe20003800000 */
[----:B------:R-:W-:-:S12]  /*0170*/  BSSY B0, `(.L_x_2) ;  /* 0x0000061000007945 */ /* 0x000fd80003800000 */
[----:B------:R-:W-:Y:S05]  /*0180*/  @!P0 BRA `(.L_x_3) ;  /* 0x00000004007c8947 */ /* 0x000fea0003800000 */
[----:B------:R-:W0:Y:S01]  /*0190*/  S2UR UR8, SR_CgaCtaId ;  /* 0x00000000000879c3 */ /* 0x000e220000008800 */
[----:B------:R-:W-:Y:S01]  /*01a0*/  UMOV UR4, 0x400 ;  /* 0x0000040000047882 */ /* 0x000fe20000000000 */
[----:B------:R-:W-:Y:S01]  /*01b0*/  UMOV UR5, 0x1 ;  /* 0x0000000100057882 */ /* 0x000fe20000000000 */
[----:B------:R-:W-:Y:S02]  /*01c0*/  UMOV UR6, 0x4 ;  /* 0x0000000400067882 */ /* 0x000fe40000000000 */
[----:B------:R-:W-:-:S04]  /*01d0*/  UIADD3 UR6, -UR6, 0x100000, URZ ;  /* 0x0010000006067890 */ /* 0x000fc8000fffe13f */
[----:B------:R-:W-:Y:S02]  /*01e0*/  USHF.L.U32 UR7, UR6, 0xb, URZ ;  /* 0x0000000b06077899 */ /* 0x000fe4000800063f */
[----:B------:R-:W-:Y:S02]  /*01f0*/  USHF.L.U32 UR6, UR6, 0x1, URZ ;  /* 0x0000000106067899 */ /* 0x000fe4000800063f */
[----:B0-----:R-:W-:Y:S02]  /*0200*/  ULEA UR8, UR8, UR4, 0x18 ;  /* 0x0000000408087291 */ /* 0x001fe4000f8ec03f */
[----:B------:R-:W-:-:S04]  /*0210*/  UIADD3 UR4, -UR5, 0x100000, URZ ;  /* 0x0010000005047890 */ /* 0x000fc8000fffe13f */
[----:B------:R-:W-:Y:S02]  /*0220*/  USHF.L.U32 UR5, UR4, 0xb, URZ ;  /* 0x0000000b04057899 */ /* 0x000fe4000800063f */
[----:B------:R-:W-:Y:S01]  /*0230*/  USHF.L.U32 UR4, UR4, 0x1, URZ ;  /* 0x0000000104047899 */ /* 0x000fe2000800063f */
[----:B------:R-:W0:Y:S11]  /*0240*/  FENCE.VIEW.ASYNC.S ;  /* 0x00000000000073c6 */ /* 0x000e360000000000 */
[----:B0-----:R0:W1:Y:S01]  /*0250*/  SYNCS.EXCH.64 URZ, [UR8], UR4 ;  /* 0x00000004083f75b2 */ /* 0x0010620008000100 */
[----:B------:R0:W2:Y:S01]  /*0260*/  SYNCS.EXCH.64 URZ, [UR8+0x148], UR6 ;  /* 0x00014806083f75b2 */ /* 0x0000a20008000100 */
[----:B------:R0:W3:Y:S01]  /*0270*/  SYNCS.EXCH.64 URZ, [UR8+0x8], UR4 ;  /* 0x00000804083f75b2 */ /* 0x0000e20008000100 */
[----:B------:R0:W4:Y:S01]  /*0280*/  SYNCS.EXCH.64 URZ, [UR8+0x150], UR6 ;  /* 0x00015006083f75b2 */ /* 0x0001220008000100 */
[----:B------:R0:W0:Y:S01]  /*0290*/  SYNCS.EXCH.64 URZ, [UR8+0x10], UR4 ;  /* 0x00001004083f75b2 */ /* 0x0000220008000100 */
        /* <DEDUP_REMOVED lines=77> */
[----:B-1234-:R-:W-:Y:S01]  /*0770*/  NOP ;  /* 0x0000000000007918 */ /* 0x01efe20000000000 */
.L_x_3:
[----:B0-----:R-:W-:Y:S05]  /*0780*/  BSYNC B0 ;  /* 0x0000000000007941 */ /* 0x001fea0003800000 */
.L_x_2:
[----:B------:R-:W-:Y:S01]  /*0790*/  SHF.R.S32.HI R4, RZ, 0x1f, R55 ;  /* 0x0000001fff047819 */ /* 0x000fe20000011437 */
[----:B------:R-:W0:Y:S01]  /*07a0*/  SHFL.IDX PT, R0, R0, RZ, 0x1f ;  /* 0x00001fff00007589 */ /* 0x000e2200000e0000 */
[----:B------:R-:W1:Y:S01]  /*07b0*/  S2UR UR8, SR_CTAID.X ;  /* 0x00000000000879c3 */ /* 0x000e620000002500 */
[----:B------:R-:W-:Y:S02]  /*07c0*/  ELECT P0, URZ, PT ;  /* 0x00000000003f782f */ /* 0x000fe40003800000 */
[----:B------:R-:W-:Y:S01]  /*07d0*/  LEA.HI R4, R4, R55, RZ, 0x7 ;  /* 0x0000003704047211 */ /* 0x000fe200078f38ff */
[----:B------:R-:W-:Y:S01]  /*07e0*/  ULDC UR4, c[0x0][0x150] ;  /* 0x0000540000047ab9 */ /* 0x000fe20000000800 */
[----:B------:R-:W-:Y:S01]  /*07f0*/  SHF.R.S32.HI R6, RZ, 0x1f, R5 ;  /* 0x0000001fff067819 */ /* 0x000fe20000011405 */
[----:B------:R-:W-:Y:S01]  /*0800*/  NOP ;  /* 0x0000000000007918 */ /* 0x000fe20000000000 */
[----:B------:R-:W-:Y:S01]  /*0810*/  LOP3.LUT R4, R4, 0xffffff80, RZ, 0xc0, !PT ;  /* 0xffffff8004047812 */ /* 0x000fe200078ec0ff */
[----:B------:R-:W-:Y:S01]  /*0820*/  NOP ;  /* 0x0000000000007918 */ /* 0x000fe20000000000 */
[----:B------:R-:W-:Y:S01]  /*0830*/  LEA.HI R6, R6, R5, RZ, 0x2 ;  /* 0x0000000506067211 */ /* 0x000fe200078f10ff */
[----:B------:R-:W2:Y:S01]  /*0840*/  LDC R11, c[0x0][0x144] ;  /* 0x00005100ff0b7b82 */ /* 0x000ea20000000800 */
[----:B------:R-:W-:Y:S01]  /*0850*/  IMAD.MOV.U32 R22, RZ, RZ, 0x1 ;  /* 0x00000001ff167424 */ /* 0x000fe200078e00ff */
[----:B------:R-:W-:Y:S01]  /*0860*/  ISETP.NE.AND P3, PT, R2, RZ, PT ;  /* 0x000000ff0200720c */ /* 0x000fe20003f65270 */
[----:B------:R-:W-:Y:S01]  /*0870*/  IMAD.IADD R8, R55, 0x1, -R4 ;  /* 0x0000000137087824 */ /* 0x000fe200078e0a04 */
[----:B------:R-:W-:Y:S01]  /*0880*/  LOP3.LUT R6, R6, 0x3ffffffc, RZ, 0xc0, !PT ;  /* 0x3ffffffc06067812 */ /* 0x000fe200078ec0ff */
[----:B------:R-:W3:Y:S03]  /*0890*/  S2R R4, SR_CTAID.Y ;  /* 0x0000000000047919 */ /* 0x000ee60000002600 */
[----:B------:R-:W-:Y:S01]  /*08a0*/  SHF.R.S32.HI R9, RZ, 0x1f, R8 ;  /* 0x0000001fff097819 */ /* 0x000fe20000011408 */
[----:B------:R-:W-:Y:S01]  /*08b0*/  IMAD.IADD R6, R5, 0x1, -R6 ;  /* 0x0000000105067824 */ /* 0x000fe200078e0a06 */
[----:B------:R-:W4:Y:S02]  /*08c0*/  LDC R13, c[0x0][0x140] ;  /* 0x00005000ff0d7b82 */ /* 0x000f240000000800 */
[----:B------:R-:W-:-:S02]  /*08d0*/  LEA.HI R9, R9, R8, RZ, 0x3 ;  /* 0x0000000809097211 */ /* 0x000fc400078f18ff */
[----:B0-----:R-:W-:Y:S02]  /*08e0*/  ISETP.NE.OR P0, PT, R0, RZ, !P0 ;  /* 0x000000ff0000720c */ /* 0x001fe40004705670 */
[--C-:B------:R-:W-:Y:S02]  /*08f0*/  SHF.R.S32.HI R0, RZ, 0x3, R9.reuse ;  /* 0x00000003ff007819 */ /* 0x100fe40000011409 */
[----:B-1----:R-:W-:Y:S02]  /*0900*/  I2FP.F32.U32 R10, UR8 ;  /* 0x00000008000a7c45 */ /* 0x002fe40008201000 */
[----:B------:R-:W-:-:S03]  /*0910*/  SHF.R.S32.HI R9, RZ, 0x1f, R9 ;  /* 0x0000001fff097819 */ /* 0x000fc60000011409 */
[----:B------:R-:W-:Y:S01]  /*0920*/  FMUL R10, R10, UR4 ;  /* 0x000000040a0a7c20 */ /* 0x000fe20008400000 */
[----:B------:R-:W-:Y:S01]  /*0930*/  LEA.HI R9, R9, R0, RZ, 0x2 ;  /* 0x0000000009097211 */ /* 0x000fe200078f10ff */
[----:B------:R-:W-:Y:S02]  /*0940*/  ULDC UR4, c[0x0][0x154] ;  /* 0x0000550000047ab9 */ /* 0x000fe40000000800 */
[----:B------:R-:W-:Y:S01]  /*0950*/  VOTEU.ALL UP0, P0 ;  /* 0x00000000003f7886 */ /* 0x000fe20000000000 */
[----:B------:R-:W-:Y:S01]  /*0960*/  LOP3.LUT R9, R9, 0xfffffffc, RZ, 0xc0, !PT ;  /* 0xfffffffc09097812 */ /* 0x000fe200078ec0ff */
[----:B------:R-:W0:Y:S01]  /*0970*/  F2I.U32.TRUNC.NTZ R10, R10 ;  /* 0x0000000a000a7305 */ /* 0x000e22000020f000 */
[----:B------:R-:W-:Y:S02]  /*0980*/  VOTEU.ALL UP1, P0 ;  /* 0x00000000003f7886 */ /* 0x000fe40000020000 */
[----:B------:R-:W1:Y:S01]  /*0990*/  @!UP0 S2UR UR7, SR_CgaCtaId ;  /* 0x00000000000789c3 */ /* 0x000e620000008800 */
[----:B------:R-:W-:Y:S01]  /*09a0*/  IMAD.IADD R9, R0, 0x1, -R9 ;  /* 0x0000000100097824 */ /* 0x000fe200078e0a09 */
[----:B------:R-:W-:Y:S01]  /*09b0*/  SHF.R.S32.HI R0, RZ, 0x1f, R3 ;  /* 0x0000001fff007819 */ /* 0x000fe20000011403 */
[----:B------:R-:W-:Y:S01]  /*09c0*/  @!UP0 UMOV UR6, 0x400 ;  /* 0x0000040000068882 */ /* 0x000fe20000000000 */
[----:B----4-:R-:W-:Y:S01]  /*09d0*/  ISETP.EQ.U32.AND P2, PT, R13, 0x1, PT ;  /* 0x000000010d00780c */ /* 0x010fe20003f42070 */
[----:B------:R-:W-:Y:S01]  /*09e0*/  IMAD R19, R6, 0x4, R9 ;  /* 0x0000000406137824 */ /* 0x000fe200078e0209 */
[----:B---3--:R-:W-:-:S02]  /*09f0*/  I2FP.F32.U32 R12, R4 ;  /* 0x00000004000c7245 */ /* 0x008fc40000201000 */
[----:B------:R-:W3:Y:S01]  /*0a00*/  LDC R9, c[0x0][0x148] ;  /* 0x00005200ff097b82 */ /* 0x000ee20000000800 */
[----:B------:R-:W-:Y:S02]  /*0a10*/  LEA.HI R0, R0, R3, RZ, 0x2 ;  /* 0x0000000300007211 */ /* 0x000fe400078f10ff */
[----:B------:R-:W-:Y:S01]  /*0a20*/  LEA.HI R6, R19, R19, RZ, 0x1 ;  /* 0x0000001313067211 */ /* 0x000fe200078f08ff */
[----:B0-----:R-:W-:Y:S02]  /*0a30*/  IMAD.MOV R14, RZ, RZ, -R10 ;  /* 0x000000ffff0e7224 */ /* 0x001fe400078e0a0a */
[----:B------:R-:W-:Y:S01]  /*0a40*/  FMUL R12, R12, UR4 ;  /* 0x000000040c0c7c20 */ /* 0x000fe20008400000 */
[----:B------:R-:W-:Y:S01]  /*0a50*/  LOP3.LUT R0, R0, 0xfffffffc, RZ, 0xc0, !PT ;  /* 0xfffffffc00007812 */ /* 0x000fe200078ec0ff */
[----:B------:R-:W-:Y:S01]  /*0a60*/  UMOV UR4, 0x20 ;  /* 0x0000002000047882 */ /* 0x000fe20000000000 */
[----:B------:R-:W-:Y:S01]  /*0a70*/  LOP3.LUT R10, R6, 0xfffffffe, RZ, 0xc0, !PT ;  /* 0xfffffffe060a7812 */ /* 0x000fe200078ec0ff */
[----:B--2---:R-:W-:Y:S01]  /*0a80*/  IMAD R6, R11, R14, UR8 ;  /* 0x000000080b067e24 */ /* 0x004fe2000f8e020e */
[----:B------:R-:W-:-:S04]  /*0a90*/  @!UP0 UIADD3 UR4, -UR4, 0x100000, URZ ;  /* 0x0010000004048890 */ /* 0x000fc8000fffe13f */
[----:B------:R-:W-:Y:S02]  /*0aa0*/  @!UP0 USHF.L.U32 UR5, UR4, 0xb, URZ ;  /* 0x0000000b04058899 */ /* 0x000fe4000800063f */
[----:B------:R-:W-:Y:S01]  /*0ab0*/  @!UP0 USHF.L.U32 UR4, UR4, 0x1, URZ ;  /* 0x0000000104048899 */ /* 0x000fe2000800063f */
[----:B------:R-:W0:Y:S01]  /*0ac0*/  F2I.U32.TRUNC.NTZ R12, R12 ;  /* 0x0000000c000c7305 */ /* 0x000e22000020f000 */
[----:B------:R-:W-:Y:S02]  /*0ad0*/  IMAD.IADD R3, R3, 0x1, -R0 ;  /* 0x0000000103037824 */ /* 0x000fe400078e0a00 */
[C---:B------:R-:W-:Y:S02]  /*0ae0*/  IMAD.IADD R11, R19.reuse, 0x1, -R10 ;  /* 0x00000001130b7824 */ /* 0x040fe400078e0a0a */
[----:B------:R-:W-:Y:S01]  /*0af0*/  IMAD.SHL.U32 R10, R19, 0x4, RZ ;  /* 0x00000004130a7824 */ /* 0x000fe200078e00ff */
[----:B-1----:R-:W-:Y:S01]  /*0b00*/  @!UP0 ULEA UR6, UR7, UR6, 0x18 ;  /* 0x0000000607068291 */ /* 0x002fe2000f8ec03f */
[----:B------:R-:W-:Y:S01]  /*0b10*/  ISETP.NE.AND P1, PT, R3, 0x3, PT ;  /* 0x000000030300780c */ /* 0x000fe20003f25270 */
[----:B------:R-:W-:Y:S01]  /*0b20*/  VOTEU.ALL UP0, P0 ;  /* 0x00000000003f7886 */ /* 0x000fe20000000000 */
[----:B------:R-:W-:-:S02]  /*0b30*/  ISETP.NE.AND P4, PT, R11, R6, PT ;  /* 0x000000060b00720c */ /* 0x000fc40003f85270 */
[----:B------:R-:W-:Y:S02]  /*0b40*/  LOP3.LUT R19, R19, 0xc, R10, 0x78, !PT ;  /* 0x0000000c13137812 */ /* 0x000fe400078e780a */
[----:B------:R-:W-:Y:S01]  /*0b50*/  LOP3.LUT P0, RZ, R8, 0x7, RZ, 0xc0, !PT ;  /* 0x0000000708ff7812 */ /* 0x000fe2000780c0ff */
[C---:B------:R-:W-:Y:S01]  /*0b60*/  VIADD R8, R2.reuse, 0xffffffff ;  /* 0xffffffff02087836 */ /* 0x040fe20000000000 */
[----:B------:R-:W-:Y:S01]  /*0b70*/  ISETP.EQ.OR P1, PT, R3, RZ, !P1 ;  /* 0x000000ff0300720c */ /* 0x000fe20004f22670 */
[----:B0-----:R-:W-:Y:S01]  /*0b80*/  IMAD.MOV R23, RZ, RZ, -R12 ;  /* 0x000000ffff177224 */ /* 0x001fe200078e0a0c */
[----:B------:R-:W-:Y:S01]  /*0b90*/  ISETP.LT.U32.AND P0, PT, R19, 0x2, !P0 ;  /* 0x000000021300780c */ /* 0x000fe20004701070 */
[----:B------:R-:W0:Y:S02]  /*0ba0*/  FENCE.VIEW.ASYNC.S ;  /* 0x00000000000073c6 */ /* 0x000e240000000000 */
[----:B0-----:R0:W1:Y:S01]  /*0bb0*/  @!UP0 SYNCS.EXCH.64 URZ, [UR6+0x2a0], UR4 ;  /* 0x0002a004063f85b2 */ /* 0x0010620008000100 */
[----:B------:R-:W-:Y:S01]  /*0bc0*/  ISETP.EQ.AND P1, PT, R2, RZ, P1 ;  /* 0x000000ff0200720c */ /* 0x000fe20000f22270 */
[----:B---3--:R-:W-:Y:S01]  /*0bd0*/  IMAD R11, R9, R23, R4 ;  /* 0x00000017090b7224 */ /* 0x008fe200078e0204 */
[----:B------:R-:W-:-:S02]  /*0be0*/  ISETP.GE.U32.AND P6, PT, R8, 0x2, PT ;  /* 0x000000020800780c */ /* 0x000fc40003fc6070 */
[----:B------:R-:W-:Y:S02]  /*0bf0*/  @P4 LEA.HI R0, R19, R19, RZ, 0x1 ;  /* 0x0000001313004211 */ /* 0x000fe400078f08ff */
[----:B------:R-:W-:Y:S02]  /*0c00*/  SEL R18, RZ, 0x1, !P1 ;  /* 0x00000001ff127807 */ /* 0x000fe40004800000 */
[----:B------:R-:W-:Y:S02]  /*0c10*/  @P4 SHF.R.S32.HI R0, RZ, 0x1, R0 ;  /* 0x00000001ff004819 */ /* 0x000fe40000011400 */
[----:B------:R-:W-:Y:S02]  /*0c20*/  SEL R18, R18, 0x2, P6 ;  /* 0x0000000212127807 */ /* 0x000fe40003000000 */
[----:B------:R-:W-:Y:S02]  /*0c30*/  @P4 ISETP.NE.AND P5, PT, R0, R11, PT ;  /* 0x0000000b0000420c */ /* 0x000fe40003fa5270 */
[----:B------:R-:W-:Y:S01]  /*0c40*/  SEL R11, RZ, 0x1, !P0 ;  /* 0x00000001ff0b7807 */ /* 0x000fe20004000000 */
[----:B------:R0:W2:Y:S01]  /*0c50*/  @!UP1 SYNCS.EXCH.64 URZ, [UR6+0x2a8], UR4 ;  /* 0x0002a804063f95b2 */ /* 0x0000a20008000100 */
[----:B------:R-:W-:Y:S01]  /*0c60*/  @P4 SEL R22, RZ, 0x1, P5 ;  /* 0x00000001ff164807 */ /* 0x000fe20002800000 */
[----:B------:R-:W-:Y:S01]  /*0c70*/  NOP ;  /* 0x0000000000007918 */ /* 0x000fe20000000000 */
[----:B------:R-:W-:-:S02]  /*0c80*/  LOP3.LUT R0, R55, 0x7f, RZ, 0xc0, !PT ;  /* 0x0000007f37007812 */ /* 0x000fc400078ec0ff */
[----:B------:R-:W-:Y:S01]  /*0c90*/  LOP3.LUT R22, R22, R11, RZ, 0xc0, !PT ;  /* 0x0000000b16167212 */ /* 0x000fe200078ec0ff */
[----:B01----:R-:W-:Y:S06]  /*0ca0*/  @!P2 BRA `(.L_x_4) ;  /* 0x000000000008a947 */ /* 0x003fec0003800000 */
[----:B--2---:R-:W-:Y:S01]  /*0cb0*/  UCGABAR_ARV ;  /* 0x00000000000079c7 */ /* 0x004fe20008000000 */
[----:B------:R-:W-:Y:S05]  /*0cc0*/  BRA `(.L_x_5) ;  /* 0x0000000000047947 */ /* 0x000fea0003800000 */
.L_x_4:
[----:B--2---:R-:W-:Y:S01]  /*0cd0*/  NOP ;  /* 0x0000000000007918 */ /* 0x004fe20000000000 */
.L_x_5:
[----:B------:R-:W0:Y:S01]  /*0ce0*/  LDC R2, c[0x0][0x65c] ;  /* 0x00019700ff027b82 */ /* 0x000e220000000800 */
[----:B------:R-:W-:Y:S02]  /*0cf0*/  IMAD.U32 R10, RZ, RZ, UR8 ;  /* 0x00000008ff0a7e24 */ /* 0x000fe4000f8e00ff */
[----:B------:R-:W-:Y:S01]  /*0d00*/  IMAD.MOV.U32 R11, RZ, RZ, RZ ;  /* 0x000000ffff0b7224 */ /* 0x000fe200078e00ff */
[----:B0-----:R-:W-:-:S04]  /*0d10*/  ISETP.NE.AND P1, PT, R2, 0x1, PT ;  /* 0x000000010200780c */ /* 0x001fc80003f25270 */
[----:B------:R-:W-:-:S09]  /*0d20*/  P2R R5, PR, RZ, 0x2 ;  /* 0x00000002ff057803 */ /* 0x000fd20000000000 */
[----:B------:R-:W0:Y:S01]  /*0d30*/  @P1 LDC R17, c[0x0][0x10] ;  /* 0x00000400ff111b82 */ /* 0x000e220000000800 */
[----:B------:R-:W-:Y:S02]  /*0d40*/  @P1 IMAD.MOV.U32 R5, RZ, RZ, RZ ;  /* 0x000000ffff051224 */ /* 0x000fe400078e00ff */
[----:B------:R-:W-:-:S05]  /*0d50*/  @P1 IMAD.MOV.U32 R15, RZ, RZ, RZ ;  /* 0x000000ffff0f1224 */ /* 0x000fca00078e00ff */
[----:B------:R-:W1:Y:S01]  /*0d60*/  @!P1 LDC R13, c[0x0][0xc] ;  /* 0x00000300ff0d9b82 */ /* 0x000e620000000800 */
[----:B------:R-:W-:Y:S01]  /*0d70*/  ULDC UR4, c[0x0][0xc] ;  /* 0x0000030000047ab9 */ /* 0x000fe20000000800 */
[----:B------:R-:W-:Y:S01]  /*0d80*/  ULDC UR5, c[0x0][0x10] ;  /* 0x0000040000057ab9 */ /* 0x000fe20000000800 */
[----:B------:R-:W-:Y:S01]  /*0d90*/  ULDC UR6, c[0x0][0x14] ;  /* 0x0000050000067ab9 */ /* 0x000fe20000000800 */
[----:B------:R-:W-:-:S04]  /*0da0*/  UIMAD.WIDE.U32 UR4, UR4, UR5, URZ ;  /* 0x00000005040472a5 */ /* 0x000fc8000f8e003f */
[----:B------:R-:W-:Y:S02]  /*0db0*/  UIMAD.WIDE.U32 UR36, UR4, UR6, URZ ;  /* 0x00000006042472a5 */ /* 0x000fe4000f8e003f */
[----:B------:R-:W-:-:S04]  /*0dc0*/  UIMAD UR42, UR5, UR6, URZ ;  /* 0x00000006052a72a4 */ /* 0x000fc8000f8e023f */
[----:B------:R-:W-:Y:S01]  /*0dd0*/  UIADD3 UR42, UR37, UR42, URZ ;  /* 0x0000002a252a7290 */ /* 0x000fe2000fffe03f */
[----:B0-----:R-:W-:-:S04]  /*0de0*/  @P1 IMAD.WIDE.U32 R16, R17, UR8, R4 ;  /* 0x0000000811101c25 */ /* 0x001fc8000f8e0004 */
[----:B------:R-:W-:Y:S02]  /*0df0*/  @P1 IMAD.IADD R17, R17, 0x1, R15 ;  /* 0x0000000111111824 */ /* 0x000fe400078e020f */
[----:B-1----:R-:W-:-:S04]  /*0e00*/  @!P1 IMAD.WIDE.U32 R10, R4, R13, R10 ;  /* 0x0000000d040a9225 */ /* 0x002fc800078e000a */
[----:B------:R-:W-:Y:S02]  /*0e10*/  @!P1 IMAD.MOV.U32 R16, RZ, RZ, R10 ;  /* 0x000000ffff109224 */ /* 0x000fe400078e000a */
[----:B------:R-:W-:Y:S01]  /*0e20*/  @!P1 IMAD.MOV.U32 R17, RZ, RZ, R11 ;  /* 0x000000ffff119224 */ /* 0x000fe200078e000b */
[----:B------:R-:W-:Y:S06]  /*0e30*/  @!P2 BRA `(.L_x_6) ;  /* 0x00000000000ca947 */ /* 0x000fec0003800000 */
[----:B------:R-:W-:Y:S01]  /*0e40*/  UCGABAR_WAIT ;  /* 0x0000000000007dc7 */ /* 0x000fe20008000000 */
[----:B------:R-:W-:Y:S01]  /*0e50*/  CCTL.IVALL ;  /* 0x00000000ff00798f */ /* 0x000fe20002000000 */
[----:B------:R-:W-:Y:S05]  /*0e60*/  BRA `(.L_x_7) ;  /* 0x0000000000047947 */ /* 0x000fea0003800000 */
.L_x_6:
[----:B------:R-:W-:Y:S06]  /*0e70*/  BAR.SYNC.DEFER_BLOCKING 0x0 ;  /* 0x0000000000007b1d */ /* 0x000fec0000010000 */
.L_x_7:
[----:B------:R-:W-:Y:S05]  /*0e80*/  @!P3 BRA `(.L_x_8) ;  /* 0x000000340084b947 */ /* 0x000fea0003800000 */
[----:B------:R-:W-:-:S13]  /*0e90*/  ISETP.GT.U32.AND P0, PT, R8, 0x1, PT ;  /* 0x000000010800780c */ /* 0x000fda0003f04070 */
[----:B------:R-:W-:Y:S05]  /*0ea0*/  @P0 EXIT ;  /* 0x000000000000094d */ /* 0x000fea0003800000 */
[----:B------:R-:W-:Y:S01]  /*0eb0*/  ULDC.64 UR4, c[0x0][0x650] ;  /* 0x0001940000047ab9 */ /* 0x000fe20000000a00 */
[----:B------:R-:W-:Y:S01]  /*0ec0*/  PRMT R3, RZ, 0x7610, R3 ;  /* 0x00007610ff037816 */ /* 0x000fe20000000003 */
[----:B------:R-:W-:Y:S01]  /*0ed0*/  IMAD.MOV.U32 R63, RZ, RZ, -0x1 ;  /* 0xffffffffff3f7424 */ /* 0x000fe200078e00ff */
[----:B------:R-:W-:Y:S01]  /*0ee0*/  ISETP.GE.U32.AND P0, PT, R16, UR4, PT ;  /* 0x0000000410007c0c */ /* 0x000fe2000bf06070 */
[----:B------:R-:W-:Y:S02]  /*0ef0*/  IMAD.MOV.U32 R62, RZ, RZ, -0x1 ;  /* 0xffffffffff3e7424 */ /* 0x000fe400078e00ff */
[----:B------:R-:W-:Y:S01]  /*0f00*/  IMAD.MOV.U32 R61, RZ, RZ, -0x1 ;  /* 0xffffffffff3d7424 */ /* 0x000fe200078e00ff */
[----:B------:R-:W-:-:S13]  /*0f10*/  ISETP.GE.U32.AND.EX P0, PT, R17, UR5, PT, P0 ;  /* 0x0000000511007c0c */ /* 0x000fda000bf06100 */
[----:B------:R-:W-:Y:S05]  /*0f20*/  @P0 BRA `(.L_x_9) ;  /* 0x0000000400280947 */ /* 0x000fea0003800000 */
[----:B------:R-:W0:Y:S01]  /*0f30*/  LDC.64 R24, c[0x0][0x628] ;  /* 0x00018a00ff187b82 */ /* 0x000e220000000a00 */
[----:B------:R-:W-:Y:S02]  /*0f40*/  IMAD.MOV.U32 R10, RZ, RZ, R16 ;  /* 0x000000ffff0a7224 */ /* 0x000fe400078e0010 */
[----:B------:R-:W-:-:S05]  /*0f50*/  IMAD.MOV.U32 R11, RZ, RZ, R17 ;  /* 0x000000ffff0b7224 */ /* 0x000fca00078e0011 */
[----:B------:R-:W1:Y:S08]  /*0f60*/  LDC R8, c[0x0][0x630] ;  /* 0x00018c00ff087b82 */ /* 0x000e700000000800 */
[----:B------:R-:W2:Y:S01]  /*0f70*/  LDC.64 R26, c[0x0][0x620] ;  /* 0x00018800ff1a7b82 */ /* 0x000ea20000000a00 */
[----:B0-----:R-:W-:-:S04]  /*0f80*/  ISETP.NE.U32.AND P0, PT, R24, RZ, PT ;  /* 0x000000ff1800720c */ /* 0x001fc80003f05070 */
[----:B------:R-:W-:-:S13]  /*0f90*/  ISETP.NE.AND.EX P0, PT, R25, RZ, PT, P0 ;  /* 0x000000ff1900720c */ /* 0x000fda0003f05300 */
[----:B-12---:R-:W-:Y:S05]  /*0fa0*/  @!P0 BRA `(.L_x_10) ;  /* 0x0000000000288947 */ /* 0x006fea0003800000 */
[----:B------:R-:W0:Y:S02]  /*0fb0*/  LDC R3, c[0x0][0x634] ;  /* 0x00018d00ff037b82 */ /* 0x000e240000000800 */
[----:B0-----:R-:W-:-:S05]  /*0fc0*/  IADD3 R3, P0, R16, R3, RZ ;  /* 0x0000000310037210 */ /* 0x001fca0007f1e0ff */
[----:B------:R-:W-:-:S04]  /*0fd0*/  IMAD.X R21, RZ, RZ, R17, P0 ;  /* 0x000000ffff157224 */ /* 0x000fc800000e0611 */
[----:B------:R-:W-:-:S04]  /*0fe0*/  IMAD.WIDE.U32 R10, R21, R24, RZ ;  /* 0x00000018150a7225 */ /* 0x000fc800078e00ff */
[----:B------:R-:W-:-:S04]  /*0ff0*/  IMAD.WIDE.U32 R12, P0, R3, R25, R10 ;  /* 0x00000019030c7225 */ /* 0x000fc8000780000a */
[----:B------:R-:W-:-:S04]  /*1000*/  IMAD.WIDE.U32 R10, R3, R24, RZ ;  /* 0x00000018030a7225 */ /* 0x000fc800078e00ff */
[----:B------:R-:W-:Y:S01]  /*1010*/  IMAD.X R15, RZ, RZ, RZ, P0 ;  /* 0x000000ffff0f7224 */ /* 0x000fe200000e06ff */
[----:B------:R-:W-:Y:S01]  /*1020*/  IADD3 RZ, P0, R11, R12, RZ ;  /* 0x0000000c0bff7210 */ /* 0x000fe20007f1e0ff */
[----:B------:R-:W-:-:S04]  /*1030*/  IMAD.MOV.U32 R14, RZ, RZ, R13 ;  /* 0x000000ffff0e7224 */ /* 0x000fc800078e000d */
[----:B------:R-:W-:-:S08]  /*1040*/  IMAD.WIDE.U32.X R10, R21, R25, R14, P0 ;  /* 0x00000019150a7225 */ /* 0x000fd000000e040e */
.L_x_10:
[----:B------:R-:W0:Y:S01]  /*1050*/  LDC.64 R30, c[0x0][0x640] ;  /* 0x00019000ff1e7b82 */ /* 0x000e220000000a00 */
[-CC-:B------:R-:W-:Y:S01]  /*1060*/  SHF.R.U64 R61, R10, R8.reuse, R11.reuse ;  /* 0x000000080a3d7219 */ /* 0x180fe2000000120b */
[----:B------:R-:W-:Y:S01]  /*1070*/  IMAD R29, R9, R23, R4 ;  /* 0x00000017091d7224 */ /* 0x000fe200078e0204 */
[----:B------:R-:W-:Y:S01]  /*1080*/  SHF.R.U32.HI R3, RZ, R8, R11 ;  /* 0x00000008ff037219 */ /* 0x000fe2000001160b */
[----:B------:R-:W-:Y:S01]  /*1090*/  IMAD.MOV.U32 R23, RZ, RZ, 0x1 ;  /* 0x00000001ff177424 */ /* 0x000fe200078e00ff */
[----:B------:R-:W-:-:S03]  /*10a0*/  IADD3 R5, P0, RZ, -R61, RZ ;  /* 0x8000003dff057210 */ /* 0x000fc60007f1e0ff */
[----:B------:R-:W1:Y:S02]  /*10b0*/  LDC R12, c[0x0][0x618] ;  /* 0x00018600ff0c7b82 */ /* 0x000e640000000800 */
[----:B------:R-:W-:Y:S02]  /*10c0*/  IMAD.X R3, RZ, RZ, ~R3, P0 ;  /* 0x000000ffff037224 */ /* 0x000fe400000e0e03 */
[----:B------:R-:W-:-:S04]  /*10d0*/  IMAD.WIDE.U32 R10, R5, R26, R16 ;  /* 0x0000001a050a7225 */ /* 0x000fc800078e0010 */
[----:B------:R-:W2:Y:S01]  /*10e0*/  LDC R20, c[0x0][0x608] ;  /* 0x00018200ff147b82 */ /* 0x000ea20000000800 */
[----:B------:R-:W-:Y:S02]  /*10f0*/  IMAD R8, R3, R26, RZ ;  /* 0x0000001a03087224 */ /* 0x000fe400078e02ff */
[----:B------:R-:W-:Y:S02]  /*1100*/  IMAD.MOV.U32 R3, RZ, RZ, -0x1 ;  /* 0xffffffffff037424 */ /* 0x000fe400078e00ff */
[----:B------:R-:W-:-:S03]  /*1110*/  IMAD R5, R5, R27, R8 ;  /* 0x0000001b05057224 */ /* 0x000fc600078e0208 */
[----:B------:R-:W3:Y:S01]  /*1120*/  LDC R28, c[0x0][0x658] ;  /* 0x00019600ff1c7b82 */ /* 0x000ee20000000800 */
[----:B------:R-:W-:Y:S01]  /*1130*/  IMAD.IADD R5, R11, 0x1, R5 ;  /* 0x000000010b057824 */ /* 0x000fe200078e0205 */
[----:B0-----:R-:W-:-:S04]  /*1140*/  ISETP.NE.U32.AND P0, PT, R30, RZ, PT ;  /* 0x000000ff1e00720c */ /* 0x001fc80003f05070 */
[----:B------:R-:W-:Y:S02]  /*1150*/  ISETP.NE.AND.EX P0, PT, R31, RZ, PT, P0 ;  /* 0x000000ff1f00720c */ /* 0x000fe40003f05300 */
[----:B------:R-:W0:Y:S01]  /*1160*/  LDC R24, c[0x0][0x600] ;  /* 0x00018000ff187b82 */ /* 0x000e220000000800 */
[-CC-:B-1----:R-:W-:Y:S02]  /*1170*/  SHF.R.U64 R14, R10, R12.reuse, R5.reuse ;  /* 0x0000000c0a0e7219 */ /* 0x182fe40000001205 */
[----:B------:R-:W-:-:S05]  /*1180*/  SHF.R.U32.HI R5, RZ, R12, R5 ;  /* 0x0000000cff057219 */ /* 0x000fca0000011605 */
[----:B------:R-:W1:Y:S01]  /*1190*/  LDC R15, c[0x0][0x648] ;  /* 0x00019200ff0f7b82 */ /* 0x000e620000000800 */
[-CC-:B--2---:R-:W-:Y:S02]  /*11a0*/  SHF.R.U64 R27, R14, R20.reuse, R5.reuse ;  /* 0x000000140e1b7219 */ /* 0x184fe40000001205 */
[----:B------:R-:W-:-:S05]  /*11b0*/  SHF.R.U32.HI R5, RZ, R20, R5 ;  /* 0x00000014ff057219 */ /* 0x000fca0000011605 */
[----:B------:R-:W2:Y:S01]  /*11c0*/  LDC R21, c[0x0][0x638] ;  /* 0x00018e00ff157b82 */ /* 0x000ea20000000800 */
[-CC-:B---3--:R-:W-:Y:S02]  /*11d0*/  SHF.R.U64 R20, R27, R28.reuse, R5.reuse ;  /* 0x0000001c1b147219 */ /* 0x188fe40000001205 */
[-C--:B------:R-:W-:Y:S02]  /*11e0*/  SHF.L.U32 R3, R3, R28.reuse, RZ ;  /* 0x0000001c03037219 */ /* 0x080fe400000006ff */
[----:B------:R-:W-:Y:S01]  /*11f0*/  SHF.R.U32.HI R5, RZ, R28, R5 ;  /* 0x0000001cff057219 */ /* 0x000fe20000011605 */
[----:B------:R-:W-:Y:S01]  /*1200*/  IMAD.MOV.U32 R4, RZ, RZ, R20 ;  /* 0x000000ffff047224 */ /* 0x000fe200078e0014 */
[----:B------:R-:W-:Y:S01]  /*1210*/  LOP3.LUT R12, RZ, R3, RZ, 0x33, !PT ;  /* 0x00000003ff0c7212 */ /* 0x000fe200078e33ff */
[----:B------:R-:W3:Y:S01]  /*1220*/  LDC R25, c[0x0][0x610] ;  /* 0x00018400ff197b82 */ /* 0x000ee20000000800 */
[----:B------:R-:W-:Y:S05]  /*1230*/  @!P0 BRA `(.L_x_11) ;  /* 0x0000000000288947 */ /* 0x000fea0003800000 */
[----:B------:R-:W4:Y:S02]  /*1240*/  LDC R3, c[0x0][0x64c] ;  /* 0x00019300ff037b82 */ /* 0x000f240000000800 */
[----:B----4-:R-:W-:-:S05]  /*1250*/  IADD3 R3, P0, R20, R3, RZ ;  /* 0x0000000314037210 */ /* 0x010fca0007f1e0ff */
        /* <DEDUP_REMOVED lines=8> */
.L_x_11:
[----:B-1----:R-:W-:Y:S01]  /*12e0*/  SHF.R.U64 R4, R4, R15, R5 ;  /* 0x0000000f04047219 */ /* 0x002fe20000001205 */
[----:B0-----:R-:W-:Y:S01]  /*12f0*/  VIADD R5, R24, 0xffffffff ;  /* 0xffffffff18057836 */ /* 0x001fe20000000000 */
[----:B------:R-:W-:Y:S02]  /*1300*/  SHF.L.U32 R3, R23, R28, RZ ;  /* 0x0000001c17037219 */ /* 0x000fe400000006ff */
[----:B------:R-:W-:Y:S01]  /*1310*/  LOP3.LUT R12, R27, R12, RZ, 0xc0, !PT ;  /* 0x0000000c1b0c7212 */ /* 0x000fe200078ec0ff */
[----:B------:R-:W-:Y:S01]  /*1320*/  IMAD.MOV R8, RZ, RZ, -R4 ;  /* 0x000000ffff087224 */ /* 0x000fe200078e0a04 */
[----:B------:R-:W-:Y:S02]  /*1330*/  SEL R6, R6, R29, !P1 ;  /* 0x0000001d06067207 */ /* 0x000fe40004800000 */
[----:B------:R-:W-:Y:S01]  /*1340*/  LOP3.LUT R5, R14, R5, RZ, 0xc0, !PT ;  /* 0x000000050e057212 */ /* 0x000fe200078ec0ff */
[----:B------:R-:W-:Y:S02]  /*1350*/  IMAD R9, R3, R4, R12 ;  /* 0x0000000403097224 */ /* 0x000fe400078e020c */
[----:B--2---:R-:W-:-:S02]  /*1360*/  IMAD R3, R8, R21, R20 ;  /* 0x0000001508037224 */ /* 0x004fc400078e0214 */
[----:B---3--:R-:W-:Y:S02]  /*1370*/  IMAD R6, R9, R25, R6 ;  /* 0x0000001909067224 */ /* 0x008fe400078e0206 */
[----:B------:R-:W-:Y:S02]  /*1380*/  IMAD R63, R3, R24, R5 ;  /* 0x00000018033f7224 */ /* 0x000fe400078e0205 */
[----:B------:R-:W-:-:S03]  /*1390*/  IMAD.MOV.U32 R4, RZ, RZ, 0x1 ;  /* 0x00000001ff047424 */ /* 0x000fc600078e00ff */
[----:B------:R-:W-:Y:S02]  /*13a0*/  SEL R62, R63, R6, !P1 ;  /* 0x000000063f3e7207 */ /* 0x000fe40004800000 */
[----:B------:R-:W-:Y:S02]  /*13b0*/  PRMT R3, R4, 0x7610, R3 ;  /* 0x0000761004037816 */ /* 0x000fe40000000003 */
[----:B------:R-:W-:-:S07]  /*13c0*/  SEL R63, R6, R63, !P1 ;  /* 0x0000003f063f7207 */ /* 0x000fce0004800000 */
.L_x_9:
[----:B------:R-:W-:-:S08]  /*13d0*/  NOP ;  /* 0x0000000000007918 */ /* 0x000fd00000000000 */
[----:B------:R-:W0:Y:S02]  /*13e0*/  USETMAXREG.TRY_ALLOC.CTAPOOL UP0, 0xe8 ;  /* 0x000000e8000079c8 */ /* 0x000e240008000600 */
[----:B0-----:R-:W-:-:S13]  /*13f0*/  PLOP3.LUT P0, PT, PT, PT, UP0, 0x80, 0x0 ;  /* 0x000000000000781c */ /* 0x001fda0003f0f008 */
[----:B------:R-:W-:Y:S05]  /*1400*/  @!P0 BRA `(.L_x_9) ;  /* 0xfffffffc00f08947 */ /* 0x000fea000383ffff */
[----:B------:R-:W-:Y:S01]  /*1410*/  ULDC.64 UR4, c[0x0][0x598] ;  /* 0x0001660000047ab9 */ /* 0x000fe20000000a00 */
[----:B------:R-:W-:Y:S01]  /*1420*/  ULDC.64 UR38, c[0x0][0x208] ;  /* 0x0000820000267ab9 */ /* 0x000fe20000000a00 */
[----:B------:R-:W-:-:S04]  /*1430*/  ISETP.NE.U32.AND P0, PT, RZ, UR4, PT ;  /* 0x00000004ff007c0c */ /* 0x000fc8000bf05070 */
[----:B------:R-:W-:-:S13]  /*1440*/  ISETP.NE.AND.EX P0, PT, RZ, UR5, PT, P0 ;  /* 0x00000005ff007c0c */ /* 0x000fda000bf05300 */
[----:B------:R-:W-:Y:S05]  /*1450*/  @!P0 BRA `(.L_x_12) ;  /* 0x00000000001c8947 */ /* 0x000fea0003800000 */
[----:B------:R-:W0:Y:S02]  /*1460*/  LDC.64 R4, c[0x0][0x598] ;  /* 0x00016600ff047b82 */ /* 0x000e240000000a00 */
[----:B0-----:R-:W2:Y:S02]  /*1470*/  LDG.E.64 R4, desc[UR38][R4.64] ;  /* 0x0000002604047981 */ /* 0x001ea4000c1e1b00 */
[----:B--2---:R-:W-:-:S04]  /*1480*/  ISETP.NE.U32.AND P0, PT, R4, RZ, PT ;  /* 0x000000ff0400720c */ /* 0x004fc80003f05070 */
[----:B------:R-:W-:-:S13]  /*1490*/  ISETP.NE.AND.EX P0, PT, R5, RZ, PT, P0 ;  /* 0x000000ff0500720c */ /* 0x000fda0003f05300 */
[----:B------:R-:W-:Y:S05]  /*14a0*/  @!P0 BRA `(.L_x_12) ;  /* 0x0000000000088947 */ /* 0x000fea0003800000 */
[----:B------:R0:W5:Y:S01]  /*14b0*/  LD.E R23, desc[UR38][R4.64] ;  /* 0x0000002604177980 */ /* 0x000162000c101900 */
[----:B------:R-:W-:Y:S05]  /*14c0*/  BRA `(.L_x_13) ;  /* 0x0000000000247947 */ /* 0x000fea0003800000 */
.L_x_12:
[----:B------:R-:W-:Y:S02]  /*14d0*/  ULDC.64 UR4, c[0x0][0x588] ;  /* 0x0001620000047ab9 */ /* 0x000fe40000000a00 */
[----:B------:R-:W-:-:S04]  /*14e0*/  ISETP.NE.U32.AND P0, PT, RZ, UR4, PT ;  /* 0x00000004ff007c0c */ /* 0x000fc8000bf05070 */
[----:B------:R-:W-:-:S13]  /*14f0*/  ISETP.NE.AND.EX P0, PT, RZ, UR5, PT, P0 ;  /* 0x00000005ff007c0c */ /* 0x000fda000bf05300 */
[----:B------:R-:W-:Y:S05]  /*1500*/  @!P0 BRA `(.L_x_14) ;  /* 0x00000000000c8947 */ /* 0x000fea0003800000 */
[----:B------:R-:W0:Y:S02]  /*1510*/  LDC.64 R4, c[0x0][0x588] ;  /* 0x00016200ff047b82 */ /* 0x000e240000000a00 */
[----:B0-----:R1:W5:Y:S01]  /*1520*/  LDG.E R23, desc[UR38][R4.64] ;  /* 0x0000002604177981 */ /* 0x001362000c1e1900 */
[----:B------:R-:W-:Y:S05]  /*1530*/  BRA `(.L_x_13) ;  /* 0x0000000000087947 */ /* 0x000fea0003800000 */
.L_x_14:
[----:B------:R-:W-:Y:S02]  /*1540*/  ULDC UR4, c[0x0][0x580] ;  /* 0x0001600000047ab9 */ /* 0x000fe40000000800 */
[----:B------:R-:W-:-:S07]  /*1550*/  IMAD.U32 R23, RZ, RZ, UR4 ;  /* 0x00000004ff177e24 */ /* 0x000fce000f8e00ff */
.L_x_13:
[----:B------:R-:W-:Y:S02]  /*1560*/  ULDC.64 UR4, c[0x0][0x5a0] ;  /* 0x0001680000047ab9 */ /* 0x000fe40000000a00 */
[----:B------:R-:W-:-:S04]  /*1570*/  ISETP.NE.U32.AND P0, PT, RZ, UR4, PT ;  /* 0x00000004ff007c0c */ /* 0x000fc8000bf05070 */
[----:B------:R-:W-:-:S13]  /*1580*/  ISETP.NE.AND.EX P0, PT, RZ, UR5, PT, P0 ;  /* 0x00000005ff007c0c */ /* 0x000fda000bf05300 */
[----:B------:R-:W-:Y:S05]  /*1590*/  @!P0 BRA `(.L_x_15) ;  /* 0x00000000001c8947 */ /* 0x000fea0003800000 */
[----:B01----:R-:W0:Y:S02]  /*15a0*/  LDC.64 R4, c[0x0][0x5a0] ;  /* 0x00016800ff047b82 */ /* 0x003e240000000a00 */
[----:B0-----:R-:W2:Y:S02]  /*15b0*/  LDG.E.64 R4, desc[UR38][R4.64] ;  /* 0x0000002604047981 */ /* 0x001ea4000c1e1b00 */
[----:B--2---:R-:W-:-:S04]  /*15c0*/  ISETP.NE.U32.AND P0, PT, R4, RZ, PT ;  /* 0x000000ff0400720c */ /* 0x004fc80003f05070 */
[----:B------:R-:W-:-:S13]  /*15d0*/  ISETP.NE.AND.EX P0, PT, R5, RZ, PT, P0 ;  /* 0x000000ff0500720c */ /* 0x000fda0003f05300 */
[----:B------:R-:W-:Y:S05]  /*15e0*/  @!P0 BRA `(.L_x_15) ;  /* 0x0000000000088947 */ /* 0x000fea0003800000 */
[----:B------:R0:W5:Y:S01]  /*15f0*/  LD.E R50, desc[UR38][R4.64] ;  /* 0x0000002604327980 */ /* 0x000162000c101900 */
[----:B------:R-:W-:Y:S05]  /*1600*/  BRA `(.L_x_16) ;  /* 0x0000000000247947 */ /* 0x000fea0003800000 */
.L_x_15:
[----:B------:R-:W-:Y:S02]  /*1610*/  ULDC.64 UR4, c[0x0][0x590] ;  /* 0x0001640000047ab9 */ /* 0x000fe40000000a00 */
[----:B------:R-:W-:-:S04]  /*1620*/  ISETP.NE.U32.AND P0, PT, RZ, UR4, PT ;  /* 0x00000004ff007c0c */ /* 0x000fc8000bf05070 */
[----:B------:R-:W-:-:S13]  /*1630*/  ISETP.NE.AND.EX P0, PT, RZ, UR5, PT, P0 ;  /* 0x00000005ff007c0c */ /* 0x000fda000bf05300 */
[----:B------:R-:W-:Y:S05]  /*1640*/  @!P0 BRA `(.L_x_17) ;  /* 0x00000000000c8947 */ /* 0x000fea0003800000 */
[----:B------:R-:W2:Y:S02]  /*1650*/  LDC.64 R50, c[0x0][0x590] ;  /* 0x00016400ff327b82 */ /* 0x000ea40000000a00 */
[----:B--2---:R2:W5:Y:S01]  /*1660*/  LDG.E R50, desc[UR38][R50.64] ;  /* 0x0000002632327981 */ /* 0x004562000c1e1900 */
[----:B------:R-:W-:Y:S05]  /*1670*/  BRA `(.L_x_16) ;  /* 0x0000000000087947 */ /* 0x000fea0003800000 */
.L_x_17:
[----:B------:R-:W-:Y:S02]  /*1680*/  ULDC UR4, c[0x0][0x584] ;  /* 0x0001610000047ab9 */ /* 0x000fe40000000800 */
[----:B------:R-:W-:-:S07]  /*1690*/  IMAD.U32 R50, RZ, RZ, UR4 ;  /* 0x00000004ff327e24 */ /* 0x000fce000f8e00ff */
.L_x_16:
[----:B------:R-:W-:-:S13]  /*16a0*/  LOP3.LUT P0, RZ, R3, 0xff, RZ, 0xc0, !PT ;  /* 0x000000ff03ff7812 */ /* 0x000fda000780c0ff */
[----:B------:R-:W-:Y:S05]  /*16b0*/  @!P0 EXIT ;  /* 0x000000000000894d */ /* 0x000fea0003800000 */
[----:B------:R-:W3:Y:S01]  /*16c0*/  LDC R53, c[0x0][0x658] ;  /* 0x00019600ff357b82 */ /* 0x000ee20000000800 */
[----:B------:R-:W-:Y:S01]  /*16d0*/  LOP3.LUT R7, R7, 0x1, RZ, 0xc0, !PT ;  /* 0x0000000107077812 */ /* 0x000fe200078ec0ff */
[----:B------:R-:W-:Y:S01]  /*16e0*/  ULDC.64 UR6, c[0x0][0x288] ;  /* 0x0000a20000067ab9 */ /* 0x000fe20000000a00 */
[----:B------:R-:W-:Y:S01]  /*16f0*/  SHF.R.U32.HI R3, RZ, 0x2, R55 ;  /* 0x00000002ff037819 */ /* 0x000fe20000011637 */
[----:B------:R-:W-:Y:S01]  /*1700*/  UIADD3 UR4, UR7, 0xf, URZ ;  /* 0x0000000f07047890 */ /* 0x000fe2000fffe03f */
[----:B------:R-:W-:Y:S01]  /*1710*/  SHF.R.U32.HI R0, RZ, 0x1, R0 ;  /* 0x00000001ff007819 */ /* 0x000fe20000011600 */
[----:B------:R-:W-:Y:S01]  /*1720*/  IMAD.SHL.U32 R48, R7, 0x40, RZ ;  /* 0x0000004007307824 */ /* 0x000fe200078e00ff */
[----:B------:R-:W-:Y:S01]  /*1730*/  LOP3.LUT R3, R3, 0x7, RZ, 0xc0, !PT ;  /* 0x0000000703037812 */ /* 0x000fe200078ec0ff */
[----:B------:R-:W4:Y:S01]  /*1740*/  LDC.64 R8, c[0x0][0x5c8] ;  /* 0x00017200ff087b82 */ /* 0x000f220000000a00 */
[----:B------:R-:W-:Y:S01]  /*1750*/  USHF.R.S32.HI UR5, URZ, 0x1f, UR4 ;  /* 0x0000001f3f057899 */ /* 0x000fe20008011404 */
[----:B------:R-:W-:Y:S01]  /*1760*/  LOP3.LUT R0, R0, 0x30, RZ, 0xc0, !PT ;  /* 0x0000003000007812 */ /* 0x000fe200078ec0ff */
[----:B------:R-:W-:Y:S01]  /*1770*/  IMAD.MOV.U32 R6, RZ, RZ, 0x1 ;  /* 0x00000001ff067424 */ /* 0x000fe200078e00ff */
[--C-:B------:R-:W-:Y:S01]  /*1780*/  LOP3.LUT R48, R48, 0x40, R3.reuse, 0xe2, !PT ;  /* 0x0000004030307812 */ /* 0x100fe200078ee203 */
[----:B------:R-:W-:Y:S01]  /*1790*/  ULEA.HI UR5, UR5, UR4, URZ, 0x4 ;  /* 0x0000000405057291 */ /* 0x000fe2000f8f203f */
[-C--:B01----:R-:W-:Y:S01]  /*17a0*/  IADD3 R4, RZ, -R0.reuse, -R3 ;  /* 0x80000000ff047210 */ /* 0x083fe20007ffe803 */
[----:B------:R-:W-:Y:S01]  /*17b0*/  IMAD.U32 R5, RZ, RZ, UR6 ;  /* 0x00000006ff057e24 */ /* 0x000fe2000f8e00ff */
[----:B------:R-:W0:Y:S01]  /*17c0*/  LDC R57, c[0x0][0x600] ;  /* 0x00018000ff397b82 */ /* 0x000e220000000800 */
[----:B------:R-:W-:Y:S01]  /*17d0*/  LOP3.LUT R48, R48, R0, RZ, 0xfc, !PT ;  /* 0x0000000030307212 */ /* 0x000fe200078efcff */
[----:B------:R-:W-:Y:S01]  /*17e0*/  IMAD.MOV.U32 R0, RZ, RZ, -0x1 ;  /* 0xffffffffff007424 */ /* 0x000fe200078e00ff */
[----:B------:R-:W-:Y:S01]  /*17f0*/  USHF.R.S32.HI UR43, URZ, 0x4, UR5 ;  /* 0x000000043f2b7899 */ /* 0x000fe20008011405 */
[----:B------:R-:W-:Y:S01]  /*1800*/  LOP3.LUT R54, R55, 0x3, RZ, 0xc0, !PT ;  /* 0x0000000337367812 */ /* 0x000fe200078ec0ff */
[----:B------:R-:W-:Y:S01]  /*1810*/  IMAD R4, R7, -0x40, R4 ;  /* 0xffffffc007047824 */ /* 0x000fe200078e0204 */
[C---:B------:R-:W-:Y:S01]  /*1820*/  LOP3.LUT R56, R55.reuse, 0x80, RZ, 0xc0, !PT ;  /* 0x0000008037387812 */ /* 0x040fe200078ec0ff */
[----:B------:R-:W-:Y:S01]  /*1830*/  UISETP.LT.AND UP0, UPT, UR43, 0x1, UPT ;  /* 0x000000012b00788c */ /* 0x000fe2000bf01270 */
[-C--:B---3--:R-:W-:Y:S01]  /*1840*/  SHF.L.U32 R0, R0, R53.reuse, RZ ;  /* 0x0000003500007219 */ /* 0x088fe200000006ff */
[----:B------:R-:W-:Y:S01]  /*1850*/  ULDC UR4, c[0x0][0x284] ;  /* 0x0000a10000047ab9 */ /* 0x000fe20000000800 */
[----:B------:R-:W-:Y:S01]  /*1860*/  IMAD R54, R54, -0x2, R5 ;  /* 0xfffffffe36367824 */ /* 0x000fe200078e0205 */
[----:B------:R-:W-:Y:S01]  /*1870*/  USEL UR44, UR43, 0x1, UP0 ;  /* 0x000000012b2c7887 */ /* 0x000fe20008000000 */
[----:B------:R-:W-:Y:S01]  /*1880*/  SHF.L.U32 R53, R6, R53, RZ ;  /* 0x0000003506357219 */ /* 0x000fe200000006ff */
[----:B------:R-:W-:Y:S01]  /*1890*/  IMAD.SHL.U32 R55, R55, 0x2, RZ ;  /* 0x0000000237377824 */ /* 0x000fe200078e00ff */
[----:B------:R-:W-:Y:S01]  /*18a0*/  LOP3.LUT R60, R18, 0x1, RZ, 0xfc, !PT ;  /* 0x00000001123c7812 */ /* 0x000fe200078efcff */
[----:B------:R-:W-:Y:S01]  /*18b0*/  VIADD R59, R4, UR4 ;  /* 0x00000004043b7c36 */ /* 0x000fe20008000000 */
[C---:B----4-:R-:W-:Y:S01]  /*18c0*/  SHF.L.U64.HI R52, R8.reuse, 0x3, R9 ;  /* 0x0000000308347819 */ /* 0x050fe20000010209 */
[----:B--2---:R-:W-:Y:S01]  /*18d0*/  IMAD.SHL.U32 R51, R8, 0x8, RZ ;  /* 0x0000000808337824 */ /* 0x004fe200078e00ff */
[----:B------:R-:W-:Y:S01]  /*18e0*/  SHF.R.U32.HI R56, RZ, 0x7, R56 ;  /* 0x00000007ff387819 */ /* 0x000fe20000011638 */
[----:B------:R-:W-:Y:S01]  /*18f0*/  IMAD.MOV.U32 R49, RZ, RZ, RZ ;  /* 0x000000ffff317224 */ /* 0x000fe200078e00ff */
[----:B------:R-:W-:Y:S01]  /*1900*/  LOP3.LUT R58, RZ, R0, RZ, 0x33, !PT ;  /* 0x00000000ff3a7212 */ /* 0x000fe200078e33ff */
[----:B------:R-:W-:Y:S01]  /*1910*/  UIADD3 UR44, UR43, -UR44, URZ ;  /* 0x8000002c2b2c7290 */ /* 0x000fe2000fffe03f */
[----:B------:R-:W-:Y:S01]  /*1920*/  UMOV UR40, URZ ;  /* 0x0000003f00287c82 */ /* 0x000fe20008000000 */
[----:B0-----:R-:W-:Y:S01]  /*1930*/  VIADD R57, R57, 0xffffffff ;  /* 0xffffffff39397836 */ /* 0x001fe20000000000 */
[----:B------:R-:W-:-:S09]  /*1940*/  UMOV UR41, URZ ;  /* 0x0000003f00297c82 */ /* 0x000fd20008000000 */
.L_x_83:
[----:B0-----:R-:W0:Y:S01]  /*1950*/  SHFL.IDX PT, R0, R56, RZ, 0x1f ;  /* 0x00001fff38007589 */ /* 0x001e2200000e0000 */
[----:B-1----:R-:W1:Y:S01]  /*1960*/  S2UR UR6, SR_CgaCtaId ;  /* 0x00000000000679c3 */ /* 0x002e620000008800 */
[----:B------:R-:W-:Y:S01]  /*1970*/  UMOV UR45, 0x400 ;  /* 0x00000400002d7882 */ /* 0x000fe20000000000 */
[----:B0-----:R-:W-:Y:S01]  /*1980*/  R2UR UR4, R0 ;  /* 0x00000000000472ca */ /* 0x001fe200000e0000 */
[----:B-1----:R-:W-:-:S12]  /*1990*/  ULEA UR45, UR6, UR45, 0x18 ;  /* 0x0000002d062d7291 */ /* 0x002fd8000f8ec03f */
[----:B------:R-:W-:-:S04]  /*19a0*/  ULEA.HI UR5, UR4, UR4, URZ, 0x1 ;  /* 0x0000000404057291 */ /* 0x000fc8000f8f083f */
[----:B------:R-:W-:-:S04]  /*19b0*/  ULOP3.LUT UR5, UR5, 0x1ffffe, URZ, 0xc0, !UPT ;  /* 0x001ffffe05057892 */ /* 0x000fc8000f8ec03f */
[----:B------:R-:W-:-:S03]  /*19c0*/  UIADD3 UR5, UR4, -UR5, URZ ;  /* 0x8000000504057290 */ /* 0x000fc6000fffe03f */
[----:B------:R-:W-:Y:S01]  /*19d0*/  ULDC UR4, c[0x0][0x28c] ;  /* 0x0000a30000047ab9 */ /* 0x000fe20000000800 */
[----:B------:R-:W-:Y:S01]  /*19e0*/  ULEA UR5, UR5, UR45, 0xb ;  /* 0x0000002d05057291 */ /* 0x000fe2000f8e583f */
[----:B------:R-:W-:-:S03]  /*19f0*/  ISETP.LT.AND P0, PT, RZ, UR4, PT ;  /* 0x00000004ff007c0c */ /* 0x000fc6000bf01270 */
[----:B------:R-:W-:-:S04]  /*1a00*/  UIADD3 UR5, UR5, 0x380, URZ ;  /* 0x0000038005057890 */ /* 0x000fc8000fffe03f */
[----:B------:R-:W-:-:S04]  /*1a10*/  USHF.R.U32.HI UR5, URZ, 0x4, UR5 ;  /* 0x000000043f057899 */ /* 0x000fc80008011605 */
[----:B------:R-:W-:-:S04]  /*1a20*/  ULOP3.LUT UR5, UR5, 0x3fff, URZ, 0xc0, !UPT ;  /* 0x00003fff05057892 */ /* 0x000fc8000f8ec03f */
[----:B------:R-:W-:Y:S01]  /*1a30*/  ULOP3.LUT UR46, UR5, 0x10000, URZ, 0xfc, !UPT ;  /* 0x00010000052e7892 */ /* 0x000fe2000f8efc3f */
[----:B--2345:R-:W-:Y:S11]  /*1a40*/  @P0 BRA `(.L_x_18) ;  /* 0x0000000000400947 */ /* 0x03cff60003800000 */
[----:B------:R-:W-:Y:S01]  /*1a50*/  MOV R0, 0x0 ;  /* 0x0000000000007802 */ /* 0x000fe20000000f00 */
[----:B------:R-:W-:Y:S01]  /*1a60*/  ULDC.64 UR4, c[0x4][0x68] ;  /* 0x01001a0000047ab9 */ /* 0x000fe20000000a00 */
[----:B------:R-:W-:Y:S01]  /*1a70*/  ULDC.64 UR6, c[0x4][0x8] ;  /* 0x0100020000067ab9 */ /* 0x000fe20000000a00 */
[----:B------:R-:W-:Y:S01]  /*1a80*/  IMAD.U32 R4, RZ, RZ, UR4 ;  /* 0x00000004ff047e24 */ /* 0x000fe2000f8e00ff */
[----:B------:R0:W1:Y:S01]  /*1a90*/  LDC.64 R14, c[0x4][R0] ;  /* 0x01000000000e7b82 */ /* 0x0000620000000a00 */
[----:B------:R-:W-:Y:S01]  /*1aa0*/  IMAD.U32 R5, RZ, RZ, UR5 ;  /* 0x00000005ff057e24 */ /* 0x000fe2000f8e00ff */
[----:B------:R-:W-:Y:S01]  /*1ab0*/  ULDC.64 UR4, c[0x4][0x70] ;  /* 0x01001c0000047ab9 */ /* 0x000fe20000000a00 */
[----:B------:R-:W-:Y:S02]  /*1ac0*/  IMAD.U32 R10, RZ, RZ, UR6 ;  /* 0x00000006ff0a7e24 */ /* 0x000fe4000f8e00ff */
[----:B------:R-:W-:Y:S02]  /*1ad0*/  IMAD.U32 R6, RZ, RZ, UR4 ;  /* 0x00000004ff067e24 */ /* 0x000fe4000f8e00ff */
[----:B------:R-:W-:-:S02]  /*1ae0*/  IMAD.U32 R7, RZ, RZ, UR5 ;  /* 0x00000005ff077e24 */ /* 0x000fc4000f8e00ff */
[----:B------:R-:W-:Y:S02]  /*1af0*/  IMAD.U32 R11, RZ, RZ, UR7 ;  /* 0x00000007ff0b7e24 */ /* 0x000fe4000f8e00ff */
[----:B------:R-:W-:Y:S02]  /*1b00*/  IMAD.MOV.U32 R8, RZ, RZ, 0x1e1 ;  /* 0x000001e1ff087424 */ /* 0x000fe400078e00ff */
[----:B------:R-:W-:Y:S02]  /*1b10*/  IMAD.MOV.U32 R12, RZ, RZ, 0x1 ;  /* 0x00000001ff0c7424 */ /* 0x000fe400078e00ff */
[----:B0-----:R-:W-:-:S07]  /*1b20*/  IMAD.MOV.U32 R13, RZ, RZ, RZ ;  /* 0x000000ffff0d7224 */ /* 0x001fce00078e00ff */
[----:B------:R-:W-:-:S07]  /*1b30*/  LEPC R20, `(.L_x_18) ;  /* 0x000000001014794e */ /* 0x000fce0000000000 */
[----:B-1---5:R-:W-:Y:S05]  /*1b40*/  CALL.ABS.NOINC R14 ;  /* 0x000000000e007343 */ /* 0x022fea0003c00000 */
.L_x_18:
[----:B------:R-:W-:-:S13]  /*1b50*/  ISETP.NE.AND P0, PT, R60, 0x3, PT ;  /* 0x000000033c00780c */ /* 0x000fda0003f05270 */
[----:B------:R-:W-:Y:S05]  /*1b60*/  @!P0 BRA `(.L_x_19) ;  /* 0x0000000000048947 */ /* 0x000fea0003800000 */
[----:B------:R-:W-:Y:S01]  /*1b70*/  BPT.TRAP 0x1 ;  /* 0x000000040000795c */ /* 0x000fe20000300000 */
.L_x_19:
[----:B------:R-:W-:Y:S02]  /*1b80*/  IMAD.U32 R3, RZ, RZ, UR41 ;  /* 0x00000029ff037e24 */ /* 0x000fe4000f8e00ff */
[----:B------:R-:W-:-:S03]  /*1b90*/  IMAD.U32 R0, RZ, RZ, UR40 ;  /* 0x00000028ff007e24 */ /* 0x000fc6000f8e00ff */
[----:B------:R-:W-:Y:S02]  /*1ba0*/  LEA R3, R3, UR45, 0x3 ;  /* 0x0000002d03037c11 */ /* 0x000fe4000f8e18ff */
[----:B------:R-:W-:-:S04]  /*1bb0*/  SHF.L.U32 R0, R0, 0x1f, RZ ;  /* 0x0000001f00007819 */ /* 0x000fc800000006ff */
[----:B------:R0:W1:Y:S01]  /*1bc0*/  SYNCS.PHASECHK.TRANS64.TRYWAIT P1, [R3+URZ], R0 ;  /* 0x00000000030075a7 */ /* 0x000062000802017f */
[----:B------:R-:W-:Y:S05]  /*1bd0*/  @!P0 BRA `(.L_x_20) ;  /* 0x0000000000048947 */ /* 0x000fea0003800000 */
[----:B------:R-:W-:Y:S01]  /*1be0*/  BPT.TRAP 0x1 ;  /* 0x000000040000795c */ /* 0x000fe20000300000 */
.L_x_20:
[----:B------:R-:W-:-:S05]  /*1bf0*/  IMAD.U32 R4, RZ, RZ, UR44 ;  /* 0x0000002cff047e24 */ /* 0x000fca000f8e00ff */
[----:B------:R-:W-:Y:S01]  /*1c00*/  ISETP.GE.AND P2, PT, R4, 0x1, PT ;  /* 0x000000010400780c */ /* 0x000fe20003f46270 */
[----:B-1----:R-:W-:-:S12]  /*1c10*/  @P1 BRA `(.L_x_21) ;  /* 0x0000000000081947 */ /* 0x002fd80003800000 */
[----:B------:R-:W1:Y:S02]  /*1c20*/  SYNCS.PHASECHK.TRANS64.TRYWAIT P1, [R3+URZ], R0 ;  /* 0x00000000030075a7 */ /* 0x000e64000802017f */
[----:B-1----:R-:W-:Y:S05]  /*1c30*/  @!P1 BRA `(.L_x_22) ;  /* 0x0000005000949947 */ /* 0x002fea0003800000 */
.L_x_21:
[----:B------:R-:W-:Y:S05]  /*1c40*/  WARPSYNC.ALL ;  /* 0x0000000000007948 */ /* 0x000fea0003800000 */
[----:B------:R-:W-:Y:S01]  /*1c50*/  UIADD3 UR4, UR45, 0x29380, URZ ;  /* 0x000293802d047890 */ /* 0x000fe2000fffe03f */
[----:B------:R-:W-:Y:S01]  /*1c60*/  WARPGROUP.ARRIVE ;  /* 0x00000000000079c5 */ /* 0x000fe20000000000 */
[----:B------:R-:W-:Y:S01]  /*1c70*/  UMOV UR5, 0xc0000010 ;  /* 0xc000001000057882 */ /* 0x000fe20000000000 */
[----:B------:R-:W-:Y:S01]  /*1c80*/  UMOV UR7, 0xc0000010 ;  /* 0xc000001000077882 */ /* 0x000fe20000000000 */
[----:B------:R-:W-:-:S04]  /*1c90*/  USHF.R.U32.HI UR4, URZ, 0x4, UR4 ;  /* 0x000000043f047899 */ /* 0x000fc80008011604 */
[----:B------:R-:W-:-:S04]  /*1ca0*/  ULOP3.LUT UR4, UR4, 0x3fff, URZ, 0xc0, !UPT ;  /* 0x00003fff04047892 */ /* 0x000fc8000f8ec03f */
[----:B------:R-:W-:Y:S02]  /*1cb0*/  ULOP3.LUT UR11, UR4, 0x10000, URZ, 0xfc, !UPT ;  /* 0x00010000040b7892 */ /* 0x000fe4000f8efc3f */
[----:B------:R-:W-:Y:S02]  /*1cc0*/  ULEA UR4, UR41, UR46, 0x8 ;  /* 0x0000002e29047291 */ /* 0x000fe4000f8e403f */
[----:B------:R-:W-:-:S04]  /*1cd0*/  UIMAD UR6, UR41, 0x60, UR11 ;  /* 0x00000060290678a4 */ /* 0x000fc8000f8e020b */
[----:B------:R-:W-:Y:S02]  /*1ce0*/  UIADD3 UR8, UR6, 0x20, URZ ;  /* 0x0000002006087890 */ /* 0x000fe4000fffe03f */
[----:B------:R-:W-:-:S03]  /*1cf0*/  UIADD3 UR9, UR6, 0x40, URZ ;  /* 0x0000004006097890 */ /* 0x000fc6000fffe03f */
[----:B------:R-:W-:Y:S01]  /*1d00*/  HGMMA.64x16x16.F32 R40, gdesc[UR4], RZ, !UPT, gsb0 ;  /* 0x00200000042879f0 */ /* 0x000fe2000c0008ff */
[----:B------:R-:W-:Y:S01]  /*1d10*/  UMOV UR7, 0xc0000010 ;  /* 0xc000001000077882 */ /* 0x000fe20000000000 */
[----:B------:R-:W-:Y:S01]  /*1d20*/  UMOV UR6, UR8 ;  /* 0x0000000800067c82 */ /* 0x000fe20008000000 */
[----:B------:R-:W-:Y:S02]  /*1d30*/  WARPGROUP.DEPBAR.LE gsb0, 0x0 ;  /* 0x00008000000079c5 */ /* 0x000fe40000010000 */
[----:B------:R-:W-:-:S06]  /*1d40*/  WARPGROUP.ARRIVE ;  /* 0x00000000000079c5 */ /* 0x000fcc0000000000 */
[----:B------:R-:W-:Y:S01]  /*1d50*/  HGMMA.64x16x16.F32 R32, gdesc[UR4], RZ, !UPT, gsb0 ;  /* 0x00200000042079f0 */ /* 0x000fe2000c0008ff */
[----:B------:R-:W-:Y:S01]  /*1d60*/  UMOV UR6, UR9 ;  /* 0x0000000900067c82 */ /* 0x000fe20008000000 */
[----:B------:R-:W-:Y:S01]  /*1d70*/  UMOV UR7, 0xc0000010 ;  /* 0xc000001000077882 */ /* 0x000fe20000000000 */
[----:B------:R-:W-:Y:S02]  /*1d80*/  WARPGROUP.DEPBAR.LE gsb0, 0x0 ;  /* 0x00008000000079c5 */ /* 0x000fe40000010000 */
[----:B------:R-:W-:-:S06]  /*1d90*/  WARPGROUP.ARRIVE ;  /* 0x00000000000079c5 */ /* 0x000fcc0000000000 */
[----:B------:R-:W-:Y:S03]  /*1da0*/  HGMMA.64x16x16.F32 R24, gdesc[UR4], RZ, !UPT, gsb0 ;  /* 0x00200000041879f0 */ /* 0x000fe6000c0008ff */
[----:B------:R-:W-:Y:S02]  /*1db0*/  WARPGROUP.DEPBAR.LE gsb0, 0x0 ;  /* 0x00008000000079c5 */ /* 0x000fe40000010000 */
[----:B------:R-:W-:Y:S05]  /*1dc0*/  @!P2 BRA `(.L_x_23) ;  /* 0x0000000000e8a947 */ /* 0x000fea0003800000 */
[----:B------:R-:W-:Y:S01]  /*1dd0*/  UIADD3 UR4, UR41, 0x1, URZ ;  /* 0x0000000129047890 */ /* 0x000fe2000fffe03f */
[----:B01----:R-:W-:Y:S02]  /*1de0*/  IMAD.U32 R0, RZ, RZ, UR44 ;  /* 0x0000002cff007e24 */ /* 0x003fe4000f8e00ff */
[----:B------:R-:W-:Y:S01]  /*1df0*/  IMAD.U32 R3, RZ, RZ, UR41 ;  /* 0x00000029ff037e24 */ /* 0x000fe2000f8e00ff */
[----:B------:R-:W-:-:S04]  /*1e00*/  UISETP.NE.AND UP0, UPT, UR4, 0x29, UPT ;  /* 0x000000290400788c */ /* 0x000fc8000bf05270 */
[----:B------:R-:W-:Y:S02]  /*1e10*/  USEL UR5, URZ, 0x1, UP0 ;  /* 0x000000013f057887 */ /* 0x000fe40008000000 */
[----:B------:R-:W-:Y:S02]  /*1e20*/  USEL UR8, UR4, URZ, UP0 ;  /* 0x0000003f04087287 */ /* 0x000fe40008000000 */
[----:B------:R-:W-:-:S06]  /*1e30*/  ULOP3.LUT UR5, UR40, UR5, URZ, 0x3c, !UPT ;  /* 0x0000000528057292 */ /* 0x000fcc000f8e3c3f */
[----:B------:R-:W-:-:S07]  /*1e40*/  IMAD.U32 R6, RZ, RZ, UR5 ;  /* 0x00000005ff067e24 */ /* 0x000fce000f8e00ff */
.L_x_30:
[----:B------:R-:W-:Y:S05]  /*1e50*/  @!P0 BRA `(.L_x_24) ;  /* 0x0000000000048947 */ /* 0x000fea0003800000 */
[----:B------:R-:W-:Y:S01]  /*1e60*/  BPT.TRAP 0x1 ;  /* 0x000000040000795c */ /* 0x000fe20000300000 */
.L_x_24:
[----:B------:R-:W-:Y:S01]  /*1e70*/  ULEA UR4, UR8, UR45, 0x3 ;  /* 0x0000002d08047291 */ /* 0x000fe2000f8e183f */
[----:B------:R-:W-:-:S08]  /*1e80*/  SHF.L.U32 R4, R6, 0x1f, RZ ;  /* 0x0000001f06047819 */ /* 0x000fd000000006ff */
[----:B------:R0:W1:Y:S01]  /*1e90*/  SYNCS.PHASECHK.TRANS64.TRYWAIT P1, [UR4], R4 ;  /* 0x00000004ff0075a7 */ /* 0x0000620008020144 */
[----:B------:R-:W-:Y:S05]  /*1ea0*/  @!P0 BRA `(.L_x_25) ;  /* 0x0000000000048947 */ /* 0x000fea0003800000 */
[----:B------:R-:W-:Y:S01]  /*1eb0*/  BPT.TRAP 0x1 ;  /* 0x000000040000795c */ /* 0x000fe20000300000 */
.L_x_25:
[----:B-1----:R-:W-:Y:S05]  /*1ec0*/  @P1 BRA `(.L_x_26) ;  /* 0x0000000000081947 */ /* 0x002fea0003800000 */
[----:B------:R-:W1:Y:S02]  /*1ed0*/  SYNCS.PHASECHK.TRANS64.TRYWAIT P1, [UR4], R4 ;  /* 0x00000004ff0075a7 */ /* 0x000e640008020144 */
[----:B-1----:R-:W-:Y:S05]  /*1ee0*/  @!P1 BRA `(.L_x_27) ;  /* 0x0000004c00fc9947 */ /* 0x002fea0003800000 */
.L_x_26:
[----:B------:R-:W-:Y:S01]  /*1ef0*/  ULEA UR4, UR8, UR46, 0x8 ;  /* 0x0000002e08047291 */ /* 0x000fe2000f8e403f */
[----:B------:R-:W-:Y:S01]  /*1f00*/  WARPGROUP.ARRIVE ;  /* 0x00000000000079c5 */ /* 0x000fe20000000000 */
[----:B------:R-:W-:Y:S01]  /*1f10*/  UIMAD UR6, UR8, 0x60, UR11 ;  /* 0x00000060080678a4 */ /* 0x000fe2000f8e020b */
[----:B------:R-:W-:Y:S01]  /*1f20*/  UMOV UR5, 0xc0000010 ;  /* 0xc000001000057882 */ /* 0x000fe20000000000 */
[----:B------:R-:W-:Y:S02]  /*1f30*/  UMOV UR7, 0xc0000010 ;  /* 0xc000001000077882 */ /* 0x000fe40000000000 */
[----:B------:R-:W-:Y:S02]  /*1f40*/  UIADD3 UR9, UR6, 0x20, URZ ;  /* 0x0000002006097890 */ /* 0x000fe4000fffe03f */
[----:B------:R-:W-:-:S03]  /*1f50*/  UIADD3 UR10, UR6, 0x40, URZ ;  /* 0x00000040060a7890 */ /* 0x000fc6000fffe03f */
[----:B------:R-:W-:Y:S01]  /*1f60*/  HGMMA.64x16x16.F32 R40, gdesc[UR4], R40, gsb0 ;  /* 0x00200000042879f0 */ /* 0x000fe20008000828 */
[----:B------:R-:W-:Y:S01]  /*1f70*/  UMOV UR7, 0xc0000010 ;  /* 0xc000001000077882 */ /* 0x000fe20000000000 */
[----:B------:R-:W-:Y:S01]  /*1f80*/  UMOV UR6, UR9 ;  /* 0x0000000900067c82 */ /* 0x000fe20008000000 */
[----:B------:R-:W-:Y:S02]  /*1f90*/  WARPGROUP.DEPBAR.LE gsb0, 0x0 ;  /* 0x00008000000079c5 */ /* 0x000fe40000010000 */
[----:B------:R-:W-:-:S06]  /*1fa0*/  WARPGROUP.ARRIVE ;  /* 0x00000000000079c5 */ /* 0x000fcc0000000000 */
[----:B------:R-:W-:Y:S01]  /*1fb0*/  HGMMA.64x16x16.F32 R32, gdesc[UR4], R32, gsb0 ;  /* 0x00200000042079f0 */ /* 0x000fe20008000820 */
[----:B------:R-:W-:Y:S01]  /*1fc0*/  UMOV UR6, UR10 ;  /* 0x0000000a00067c82 */ /* 0x000fe20008000000 */
[----:B------:R-:W-:Y:S01]  /*1fd0*/  UMOV UR7, 0xc0000010 ;  /* 0xc000001000077882 */ /* 0x000fe20000000000 */
[----:B------:R-:W-:Y:S02]  /*1fe0*/  WARPGROUP.DEPBAR.LE gsb0, 0x0 ;  /* 0x00008000000079c5 */ /* 0x000fe40000010000 */
[----:B------:R-:W-:-:S06]  /*1ff0*/  WARPGROUP.ARRIVE ;  /* 0x00000000000079c5 */ /* 0x000fcc0000000000 */
[----:B------:R-:W-:Y:S03]  /*2000*/  HGMMA.64x16x16.F32 R24, gdesc[UR4], R24, gsb0 ;  /* 0x00200000041879f0 */ /* 0x000fe60008000818 */
[----:B------:R-:W-:Y:S02]  /*2010*/  WARPGROUP.DEPBAR.LE gsb0, 0x0 ;  /* 0x00008000000079c5 */ /* 0x000fe40000010000 */
[----:B------:R-:W-:Y:S05]  /*2020*/  @!P0 BRA `(.L_x_28) ;  /* 0x0000000000048947 */ /* 0x000fea0003800000 */
[----:B------:R-:W-:Y:S01]  /*2030*/  BPT.TRAP 0x1 ;  /* 0x000000040000795c */ /* 0x000fe20000300000 */
.L_x_28:
[----:B------:R-:W-:-:S13]  /*2040*/  ISETP.NE.AND P1, PT, R22, RZ, PT ;  /* 0x000000ff1600720c */ /* 0x000fda0003f25270 */
[----:B01----:R-:W-:-:S05]  /*2050*/  @P1 LEA R4, R3, UR45, 0x3 ;  /* 0x0000002d03041c11 */ /* 0x003fca000f8e18ff */
[----:B------:R-:W-:-:S05]  /*2060*/  @P1 VIADD R4, R4, 0x148 ;  /* 0x0000014804041836 */ /* 0x000fca0000000000 */
[----:B------:R-:W-:-:S04]  /*2070*/  @P1 PRMT R4, R19, 0x654, R4 ;  /* 0x0000065413041816 */ /* 0x000fc80000000004 */
[----:B------:R0:W-:Y:S01]  /*2080*/  @P1 SYNCS.ARRIVE.TRANS64.RED.A1T0 RZ, [R4+URZ], RZ ;  /* 0x000000ff04ff19a7 */ /* 0x0001e2000810043f */
[----:B------:R-:W-:-:S13]  /*2090*/  ISETP.GT.U32.AND P1, PT, R18, 0x1, PT ;  /* 0x000000011200780c */ /* 0x000fda0003f24070 */
[----:B0-----:R-:W-:Y:S05]  /*20a0*/  @P1 BRA `(.L_x_29) ;  /* 0x0000000000041947 */ /* 0x001fea0003800000 */
[----:B------:R-:W-:Y:S01]  /*20b0*/  BPT.TRAP 0x1 ;  /* 0x000000040000795c */ /* 0x000fe20000300000 */
.L_x_29:
[----:B------:R-:W-:Y:S01]  /*20c0*/  UIADD3 UR8, UR8, 0x1, URZ ;  /* 0x0000000108087890 */ /* 0x000fe2000fffe03f */
[C---:B------:R-:W-:Y:S01]  /*20d0*/  ISETP.GT.AND P2, PT, R0.reuse, 0x1, PT ;  /* 0x000000010000780c */ /* 0x040fe20003f44270 */
[----:B------:R-:W-:Y:S02]  /*20e0*/  VIADD R3, R3, 0x1 ;  /* 0x0000000103037836 */ /* 0x000fe40000000000 */
[----:B------:R-:W-:Y:S01]  /*20f0*/  UISETP.NE.AND UP0, UPT, UR8, 0x29, UPT ;  /* 0x000000290800788c */ /* 0x000fe2000bf05270 */
[----:B------:R-:W-:Y:S02]  /*2100*/  VIADD R0, R0, 0xffffffff ;  /* 0xffffffff00007836 */ /* 0x000fe40000000000 */
[C---:B------:R-:W-:Y:S01]  /*2110*/  ISETP.NE.AND P1, PT, R3.reuse, 0x29, PT ;  /* 0x000000290300780c */ /* 0x040fe20003f25270 */
[----:B------:R-:W-:Y:S02]  /*2120*/  USEL UR4, URZ, 0x1, UP0 ;  /* 0x000000013f047887 */ /* 0x000fe40008000000 */
[----:B------:R-:W-:Y:S01]  /*2130*/  USEL UR8, UR8, URZ, UP0 ;  /* 0x0000003f08087287 */ /* 0x000fe20008000000 */
[----:B------:R-:W-:-:S03]  /*2140*/  SEL R3, R3, RZ, P1 ;  /* 0x000000ff03037207 */ /* 0x000fc60000800000 */
[----:B------:R-:W-:Y:S01]  /*2150*/  LOP3.LUT R6, R6, UR4, RZ, 0x3c, !PT ;  /* 0x0000000406067c12 */ /* 0x000fe2000f8e3cff */
[----:B------:R-:W-:Y:S07]  /*2160*/  @P2 BRA `(.L_x_30) ;  /* 0xfffffffc00382947 */ /* 0x000fee000383ffff */
.L_x_23:
[----:B01----:R-:W0:Y:S02]  /*2170*/  LDC R0, c[0x0][0x28c] ;  /* 0x0000a300ff007b82 */ /* 0x003e240000000800 */
[----:B0-----:R-:W-:-:S13]  /*2180*/  ISETP.GE.AND P1, PT, R0, 0x1, PT ;  /* 0x000000010000780c */ /* 0x001fda0003f26270 */
[----:B------:R-:W-:Y:S05]  /*2190*/  @!P1 BRA `(.L_x_31) ;  /* 0x0000000000449947 */ /* 0x000fea0003800000 */
[----:B------:R-:W-:Y:S05]  /*21a0*/  @!P0 BRA `(.L_x_32) ;  /* 0x0000000000048947 */ /* 0x000fea0003800000 */
[----:B------:R-:W-:Y:S01]  /*21b0*/  BPT.TRAP 0x1 ;  /* 0x000000040000795c */ /* 0x000fe20000300000 */
.L_x_32:
[----:B------:R-:W-:-:S13]  /*21c0*/  ISETP.NE.AND P0, PT, R22, RZ, PT ;  /* 0x000000ff1600720c */ /* 0x000fda0003f05270 */
[----:B------:R-:W-:-:S05]  /*21d0*/  VOTEU.ANY UP0, P0 ;  /* 0x00000000003f7886 */ /* 0x000fca0000000100 */
[----:B------:R-:W-:-:S06]  /*21e0*/  @UP0 UIADD3 UR4, UR44, UR41, URZ ;  /* 0x000000292c040290 */ /* 0x000fcc000fffe03f */
[----:B------:R-:W-:Y:S02]  /*21f0*/  IMAD.U32 R4, RZ, RZ, UR4 ;  /* 0x00000004ff047e24 */ /* 0x000fe4000f8e00ff */
[----:B------:R-:W-:Y:S02]  /*2200*/  IMAD.U32 R3, RZ, RZ, UR4 ;  /* 0x00000004ff037e24 */ /* 0x000fe4000f8e00ff */
[----:B------:R-:W-:-:S05]  /*2210*/  @P0 IMAD.WIDE.U32 R4, R4, -0x3831f383, RZ ;  /* 0xc7ce0c7d04040825 */ /* 0x000fca00078e00ff */
[----:B------:R-:W-:-:S05]  /*2220*/  @P0 SHF.R.U32.HI R0, RZ, 0x5, R5 ;  /* 0x00000005ff000819 */ /* 0x000fca0000011605 */
[----:B------:R-:W-:-:S05]  /*2230*/  @P0 IMAD R0, R0, -0x29, R3 ;  /* 0xffffffd700000824 */ /* 0x000fca00078e0203 */
[----:B------:R-:W-:-:S05]  /*2240*/  @P0 LEA R0, R0, UR45, 0x3 ;  /* 0x0000002d00000c11 */ /* 0x000fca000f8e18ff */
[----:B------:R-:W-:-:S05]  /*2250*/  @P0 VIADD R0, R0, 0x148 ;  /* 0x0000014800000836 */ /* 0x000fca0000000000 */
[----:B------:R-:W-:-:S04]  /*2260*/  @P0 PRMT R0, R19, 0x654, R0 ;  /* 0x0000065413000816 */ /* 0x000fc80000000000 */
[----:B------:R0:W-:Y:S01]  /*2270*/  @P0 SYNCS.ARRIVE.TRANS64.RED.A1T0 RZ, [R0+URZ], RZ ;  /* 0x000000ff00ff09a7 */ /* 0x0001e2000810043f */
[----:B------:R-:W-:-:S13]  /*2280*/  ISETP.GT.U32.AND P0, PT, R18, 0x1, PT ;  /* 0x000000011200780c */ /* 0x000fda0003f04070 */
[----:B0-----:R-:W-:Y:S05]  /*2290*/  @P0 BRA `(.L_x_31) ;  /* 0x0000000000040947 */ /* 0x001fea0003800000 */
[----:B------:R-:W-:Y:S01]  /*22a0*/  BPT.TRAP 0x1 ;  /* 0x000000040000795c */ /* 0x000fe20000300000 */
.L_x_31:
[----:B------:R-:W-:Y:S01]  /*22b0*/  IMAD R8, R62, 0x30, RZ ;  /* 0x000000303e087824 */ /* 0x000fe200078e02ff */
[----:B------:R-:W-:Y:S01]  /*22c0*/  UIADD3 UR41, UR43, UR41, URZ ;  /* 0x000000292b297290 */ /* 0x000fe2000fffe03f */
[----:B------:R-:W-:Y:S01]  /*22d0*/  SHF.R.S32.HI R9, RZ, 0x1f, R61 ;  /* 0x0000001fff097819 */ /* 0x000fe2000001143d */
[----:B------:R-:W-:Y:S01]  /*22e0*/  UISETP.GE.U32.AND UP1, UPT, UR43, 0x29, UPT ;  /* 0x000000292b00788c */ /* 0x000fe2000bf26070 */
[----:B------:R-:W-:Y:S01]  /*22f0*/  IMAD.SHL.U32 R6, R63, 0x80, RZ ;  /* 0x000000803f067824 */ /* 0x000fe200078e00ff */
[----:B------:R-:W-:Y:S01]  /*2300*/  ULDC UR7, c[0x0][0x288] ;  /* 0x0000a20000077ab9 */ /* 0x000fe20000000800 */
[C---:B------:R-:W-:Y:S01]  /*2310*/  LOP3.LUT R10, R8.reuse, 0x6, R55, 0xf8, !PT ;  /* 0x00000006080a7812 */ /* 0x040fe200078ef837 */
[----:B------:R-:W-:Y:S01]  /*2320*/  UISETP.GT.U32.AND UP0, UPT, UR41, 0x28, UPT ;  /* 0x000000282900788c */ /* 0x000fe2000bf04070 */
[----:B------:R-:W-:Y:S01]  /*2330*/  ISETP.GE.AND P0, PT, R8, UR7, PT ;  /* 0x0000000708007c0c */ /* 0x000fe2000bf06270 */
[----:B------:R-:W-:Y:S01]  /*2340*/  ULDC.64 UR4, c[0x0][0x5d0] ;  /* 0x0001740000047ab9 */ /* 0x000fe20000000a00 */
[--C-:B------:R-:W-:Y:S01]  /*2350*/  SHF.R.S32.HI R11, RZ, 0x1f, R10.reuse ;  /* 0x0000001fff0b7819 */ /* 0x100fe2000001140a */
[----:B------:R-:W-:Y:S01]  /*2360*/  ULDC UR10, c[0x0][0x284] ;  /* 0x0000a100000a7ab9 */ /* 0x000fe20000000800 */
[----:B------:R-:W-:Y:S01]  /*2370*/  IMAD R0, R9, UR4, RZ ;  /* 0x0000000409007c24 */ /* 0x000fe2000f8e02ff */
[----:B------:R-:W-:Y:S01]  /*2380*/  UISETP.LT.U32.AND UP0, UPT, UR43, 0x29, UP0 ;  /* 0x000000292b00788c */ /* 0x000fe20008701070 */
[----:B------:R-:W-:Y:S01]  /*2390*/  ISETP.GE.OR P0, PT, R6, UR10, P0 ;  /* 0x0000000a06007c0c */ /* 0x000fe20008706670 */
[----:B------:R-:W-:Y:S01]  /*23a0*/  IMAD.WIDE.U32 R4, R61, UR4, R10 ;  /* 0x000000043d047c25 */ /* 0x000fe2000f8e000a */
[----:B------:R-:W-:Y:S01]  /*23b0*/  ULDC.64 UR8, c[0x0][0x5c8] ;  /* 0x0001720000087ab9 */ /* 0x000fe20000000a00 */
[----:B------:R-:W-:-:S02]  /*23c0*/  USEL UR6, URZ, 0x1, !UP0 ;  /* 0x000000013f067887 */ /* 0x000fc4000c000000 */
[----:B------:R-:W-:Y:S01]  /*23d0*/  IMAD R3, R61, UR5, R0 ;  /* 0x000000053d037c24 */ /* 0x000fe2000f8e0200 */
[----:B------:R-:W-:Y:S01]  /*23e0*/  @UP1 UIMAD.WIDE.U32 UR4, UR41, -0x3831f383, URZ ;  /* 0xc7ce0c7d290418a5 */ /* 0x000fe2000f8e003f */
[----:B------:R-:W-:Y:S01]  /*23f0*/  IMAD.WIDE R62, R63, 0x80, R48 ;  /* 0x000000803f3e7825 */ /* 0x000fe200078e0230 */
[----:B------:R-:W-:Y:S02]  /*2400*/  ULOP3.LUT UR40, UR40, UR6, URZ, 0x3c, !UPT ;  /* 0x0000000628287292 */ /* 0x000fe4000f8e3c3f */
[----:B------:R-:W-:Y:S01]  /*2410*/  @UP1 USHF.R.U32.HI UR4, URZ, 0x5, UR5 ;  /* 0x000000053f041899 */ /* 0x000fe20008011605 */
[----:B------:R-:W-:Y:S02]  /*2420*/  IMAD.IADD R5, R5, 0x1, R3 ;  /* 0x0000000105057824 */ /* 0x000fe400078e0203 */
[----:B------:R-:W-:Y:S01]  /*2430*/  IMAD R3, R63, UR8, RZ ;  /* 0x000000083f037c24 */ /* 0x000fe2000f8e02ff */
[----:B------:R-:W-:Y:S01]  /*2440*/  @UP1 ULOP3.LUT UR40, UR40, 0x1, UR4, 0x78, !UPT ;  /* 0x0000000128281892 */ /* 0x000fe2000f8e7804 */
[----:B------:R-:W-:-:S04]  /*2450*/  IMAD.WIDE.U32 R64, R62, UR8, R4 ;  /* 0x000000083e407c25 */ /* 0x000fc8000f8e0004 */
[----:B------:R-:W-:Y:S02]  /*2460*/  IMAD R7, R62, UR9, R3 ;  /* 0x000000093e077c24 */ /* 0x000fe4000f8e0203 */
[----:B------:R-:W-:Y:S01]  /*2470*/  IMAD.MOV.U32 R0, RZ, RZ, -0x1 ;  /* 0xffffffffff007424 */ /* 0x000fe200078e00ff */
[----:B------:R-:W-:Y:S06]  /*2480*/  @P0 BRA `(.L_x_33) ;  /* 0x0000001800780947 */ /* 0x000fec0003800000 */
[----:B-----5:R-:W-:Y:S01]  /*2490*/  FSETP.NEU.AND P0, PT, R50, RZ, PT ;  /* 0x000000ff3200720b */ /* 0x020fe20003f0d000 */
[----:B------:R-:W-:Y:S01]  /*24a0*/  IMAD.IADD R8, R54, 0x1, -R8 ;  /* 0x0000000136087824 */ /* 0x000fe200078e0a08 */
[----:B------:R-:W-:Y:S01]  /*24b0*/  BSSY B0, `(.L_x_33) ;  /* 0x000019b000007945 */ /* 0x000fe20003800000 */
[----:B------:R-:W-:Y:S02]  /*24c0*/  IMAD.IADD R3, R59, 0x1, -R6 ;  /* 0x000000013b037824 */ /* 0x000fe400078e0a06 */
[----:B------:R-:W-:Y:S01]  /*24d0*/  IMAD.IADD R75, R65, 0x1, R7 ;  /* 0x00000001414b7824 */ /* 0x000fe200078e0207 */
[----:B------:R-:W-:-:S04]  /*24e0*/  ISETP.GT.AND P1, PT, R8, RZ, PT ;  /* 0x000000ff0800720c */ /* 0x000fc80003f24270 */
[----:B------:R-:W-:-:S03]  /*24f0*/  ISETP.GT.AND P2, PT, R3, RZ, P1 ;  /* 0x000000ff0300720c */ /* 0x000fc60000f44270 */
[----:B------:R-:W-:Y:S10]  /*2500*/  @!P0 BRA `(.L_x_34) ;  /* 0x00000010008c8947 */ /* 0x000ff40003800000 */
[----:B------:R-:W0:Y:S01]  /*2510*/  LDC.64 R68, c[0x0][0x5b8] ;  /* 0x00016e00ff447b82 */ /* 0x000e220000000a00 */
[----:B------:R-:W-:-:S07]  /*2520*/  ULDC.64 UR4, c[0x0][0x5c0] ;  /* 0x0001700000047ab9 */ /* 0x000fce0000000a00 */
[----:B------:R-:W1:Y:S08]  /*2530*/  LDC.64 R70, c[0x0][0x5b0] ;  /* 0x00016c00ff467b82 */ /* 0x000e700000000a00 */
[----:B------:R-:W2:Y:S01]  /*2540*/  LDC.64 R72, c[0x0][0x5a8] ;  /* 0x00016a00ff487b82 */ /* 0x000ea20000000a00 */
[-C--:B0-----:R-:W-:Y:S02]  /*2550*/  IMAD R4, R9, R68.reuse, RZ ;  /* 0x0000004409047224 */ /* 0x081fe400078e02ff */
[----:B------:R-:W-:-:S04]  /*2560*/  IMAD.WIDE.U32 R66, R61, R68, R10 ;  /* 0x000000443d427225 */ /* 0x000fc800078e000a */
[----:B------:R-:W-:Y:S02]  /*2570*/  IMAD R65, R61, R69, R4 ;  /* 0x000000453d417224 */ /* 0x000fe400078e0204 */
[-C--:B-1----:R-:W-:Y:S02]  /*2580*/  IMAD R4, R63, R70.reuse, RZ ;  /* 0x000000463f047224 */ /* 0x082fe400078e02ff */
[----:B------:R-:W-:Y:S02]  /*2590*/  IMAD.IADD R13, R67, 0x1, R65 ;  /* 0x00000001430d7824 */ /* 0x000fe400078e0241 */
[----:B------:R-:W-:Y:S02]  /*25a0*/  IMAD.MOV.U32 R12, RZ, RZ, R66 ;  /* 0x000000ffff0c7224 */ /* 0x000fe400078e0042 */
[C---:B------:R-:W-:Y:S02]  /*25b0*/  IMAD R69, R62.reuse, R71, R4 ;  /* 0x000000473e457224 */ /* 0x040fe400078e0204 */
[----:B------:R-:W-:-:S04]  /*25c0*/  IMAD.WIDE.U32 R4, R62, R70, R12 ;  /* 0x000000463e047225 */ /* 0x000fc800078e000c */
[----:B------:R-:W-:Y:S01]  /*25d0*/  IMAD.IADD R5, R5, 0x1, R69 ;  /* 0x0000000105057824 */ /* 0x000fe200078e0245 */
[----:B--2---:R-:W-:-:S04]  /*25e0*/  LEA R14, P0, R4, R72, 0x1 ;  /* 0x00000048040e7211 */ /* 0x004fc800078008ff */
[----:B------:R-:W-:-:S05]  /*25f0*/  LEA.HI.X R15, R4, R73, R5, 0x1, P0 ;  /* 0x00000049040f7211 */ /* 0x000fca00000f0c05 */
[----:B------:R0:W2:Y:S01]  /*2600*/  @P2 LDG.E.LTC128B.U16 R9, desc[UR38][R14.64] ;  /* 0x000000260e092981 */ /* 0x0000a2000c1e1520 */
[----:B------:R-:W-:Y:S01]  /*2610*/  LEA R6, P0, R64, UR4, 0x1 ;  /* 0x0000000440067c11 */ /* 0x000fe2000f8008ff */
[----:B------:R-:W-:Y:S01]  /*2620*/  IMAD.WIDE.U32 R4, R62, R70, R10 ;  /* 0x000000463e047225 */ /* 0x000fe200078e000a */
[----:B------:R-:W-:Y:S03]  /*2630*/  BSSY B1, `(.L_x_35) ;  /* 0x0000012000017945 */ /* 0x000fe60003800000 */
[----:B------:R-:W-:Y:S02]  /*2640*/  IMAD.IADD R5, R69, 0x1, R5 ;  /* 0x0000000145057824 */ /* 0x000fe400078e0205 */
[----:B------:R-:W-:Y:S01]  /*2650*/  IMAD.WIDE.U32 R20, R61, R68, R4 ;  /* 0x000000443d147225 */ /* 0x000fe200078e0004 */
[----:B0-----:R-:W-:-:S03]  /*2660*/  SHF.L.U64.HI R15, R70, 0x3, R71 ;  /* 0x00000003460f7819 */ /* 0x001fc60000010247 */
[----:B------:R-:W-:Y:S01]  /*2670*/  IMAD.IADD R5, R65, 0x1, R21 ;  /* 0x0000000141057824 */ /* 0x000fe200078e0215 */
[----:B------:R-:W-:Y:S01]  /*2680*/  LEA R4, P4, R20, R72, 0x1 ;  /* 0x0000004814047211 */ /* 0x000fe200078808ff */
[----:B------:R-:W-:-:S03]  /*2690*/  IMAD.SHL.U32 R14, R70, 0x8, RZ ;  /* 0x00000008460e7824 */ /* 0x000fc600078e00ff */
[----:B------:R-:W-:Y:S01]  /*26a0*/  LEA.HI.X R5, R20, R73, R5, 0x1, P4 ;  /* 0x0000004914057211 */ /* 0x000fe200020f0c05 */
[----:B--2---:R-:W-:-:S05]  /*26b0*/  HADD2.F32 R7, -RZ, R9.H0_H0 ;  /* 0x20000009ff077230 */ /* 0x004fca0000004100 */
[----:B------:R-:W-:-:S04]  /*26c0*/  FMUL R7, R7, R50 ;  /* 0x0000003207077220 */ /* 0x000fc80000400000 */
[----:B------:R-:W-:Y:S01]  /*26d0*/  FFMA R40, R40, R23, R7 ;  /* 0x0000001728287223 */ /* 0x000fe20000000007 */
[----:B------:R-:W-:Y:S02]  /*26e0*/  LEA.HI.X R7, R64, UR5, R75, 0x1, P0 ;  /* 0x0000000540077c11 */ /* 0x000fe400080f0c4b */
[----:B------:R-:W-:Y:S02]  /*26f0*/  ISETP.GT.AND P0, PT, R8, 0x1, PT ;  /* 0x000000010800780c */ /* 0x000fe40003f04270 */
[----:B------:R-:W-:Y:S02]  /*2700*/  F2FP.F16.F32.PACK_AB R40, RZ, R40 ;  /* 0x00000028ff28723e */ /* 0x000fe400000000ff */
[----:B------:R-:W-:-:S03]  /*2710*/  ISETP.GT.AND P3, PT, R3, RZ, P0 ;  /* 0x000000ff0300720c */ /* 0x000fc60000764270 */
[----:B------:R0:W-:Y:S10]  /*2720*/  @P2 STG.E.U16 desc[UR38][R6.64], R40 ;  /* 0x0000002806002986 */ /* 0x0001f4000c101526 */
[----:B------:R-:W-:Y:S05]  /*2730*/  @!P3 BRA `(.L_x_36) ;  /* 0x000000000004b947 */ /* 0x000fea0003800000 */
[----:B------:R1:W5:Y:S02]  /*2740*/  LDG.E.LTC128B.U16 R9, desc[UR38][R4.64+0x2] ;  /* 0x0000022604097981 */ /* 0x000364000c1e1520 */
.L_x_36:
[----:B------:R-:W-:Y:S05]  /*2750*/  BSYNC B1 ;  /* 0x0000000000017941 */ /* 0x000fea0003800000 */
.L_x_35:
[----:B-----5:R-:W-:Y:S01]  /*2760*/  HADD2.F32 R63, -RZ, R9.H0_H0 ;  /* 0x20000009ff3f7230 */ /* 0x020fe20000004100 */
[----:B------:R-:W-:Y:S01]  /*2770*/  ISETP.GT.AND P1, PT, R3, 0x8, P1 ;  /* 0x000000080300780c */ /* 0x000fe20000f24270 */
[----:B------:R-:W-:Y:S01]  /*2780*/  IMAD.WIDE.U32 R20, R62, R70, R14 ;  /* 0x000000463e147225 */ /* 0x000fe200078e000e */
[----:B0-----:R-:W-:-:S03]  /*2790*/  PRMT R40, R9, 0x7610, R40 ;  /* 0x0000761009287816 */ /* 0x001fc60000000028 */
[----:B------:R-:W-:Y:S01]  /*27a0*/  FMUL R12, R63, R50 ;  /* 0x000000323f0c7220 */ /* 0x000fe20000400000 */
[----:B------:R-:W-:Y:S01]  /*27b0*/  IMAD.IADD R69, R69, 0x1, R21 ;  /* 0x0000000145457824 */ /* 0x000fe200078e0215 */
[----:B------:R-:W-:Y:S02]  /*27c0*/  IADD3 R66, P2, R66, R20, RZ ;  /* 0x0000001442427210 */ /* 0x000fe40007f5e0ff */
[----:B------:R-:W-:-:S03]  /*27d0*/  FFMA R12, R41, R23, R12 ;  /* 0x00000017290c7223 */ /* 0x000fc6000000000c */
[----:B------:R-:W-:Y:S01]  /*27e0*/  IMAD.X R13, R69, 0x1, R13, P2 ;  /* 0x00000001450d7824 */ /* 0x000fe200010e060d */
[C---:B------:R-:W-:Y:S02]  /*27f0*/  LEA R14, P2, R66.reuse, R72, 0x1 ;  /* 0x00000048420e7211 */ /* 0x040fe400078408ff */
[----:B------:R-:W-:Y:S02]  /*2800*/  F2FP.F16.F32.PACK_AB R12, RZ, R12 ;  /* 0x0000000cff0c723e */ /* 0x000fe400000000ff */
[----:B------:R-:W-:Y:S02]  /*2810*/  LEA.HI.X R15, R66, R73, R13, 0x1, P2 ;  /* 0x00000049420f7211 */ /* 0x000fe400010f0c0d */
[----:B------:R-:W-:-:S05]  /*2820*/  PRMT R21, R12, 0x7610, R21 ;  /* 0x000076100c157816 */ /* 0x000fca0000000015 */
[----:B------:R0:W-:Y:S04]  /*2830*/  @P3 STG.E.U16 desc[UR38][R6.64+0x2], R21 ;  /* 0x0000021506003986 */ /* 0x0001e8000c101526 */
[----:B------:R-:W2:Y:S01]  /*2840*/  @P1 LDG.E.LTC128B.U16 R40, desc[UR38][R14.64] ;  /* 0x000000260e281981 */ /* 0x000ea2000c1e1520 */
[----:B------:R-:W-:Y:S01]  /*2850*/  IADD3 R20, P2, R10, R20, RZ ;  /* 0x000000140a147210 */ /* 0x000fe20007f5e0ff */
[----:B------:R-:W-:Y:S01]  /*2860*/  BSSY B1, `(.L_x_37) ;  /* 0x0000011000017945 */ /* 0x000fe20003800000 */
[----:B------:R-:W-:Y:S02]  /*2870*/  SHF.L.U64.HI R13, R51, 0x1, R52 ;  /* 0x00000001330d7819 */ /* 0x000fe40000010234 */
[----:B------:R-:W-:Y:S01]  /*2880*/  ISETP.GT.AND P0, PT, R3, 0x8, P0 ;  /* 0x000000080300780c */ /* 0x000fe20000704270 */
[----:B0-----:R-:W-:Y:S01]  /*2890*/  IMAD.X R21, R11, 0x1, R69, P2 ;  /* 0x000000010b157824 */ /* 0x001fe200010e0645 */
[----:B------:R-:W-:Y:S01]  /*28a0*/  LEA R12, P2, R51, R6, 0x1 ;  /* 0x00000006330c7211 */ /* 0x000fe200078408ff */
[----:B------:R-:W-:-:S04]  /*28b0*/  IMAD.WIDE.U32 R20, R61, R68, R20 ;  /* 0x000000443d147225 */ /* 0x000fc800078e0014 */
[----:B------:R-:W-:Y:S01]  /*28c0*/  IMAD.X R13, R13, 0x1, R7, P2 ;  /* 0x000000010d0d7824 */ /* 0x000fe200010e0607 */
[----:B------:R-:W-:Y:S01]  /*28d0*/  LEA R10, P3, R20, R72, 0x1 ;  /* 0x00000048140a7211 */ /* 0x000fe200078608ff */
[----:B------:R-:W-:-:S05]  /*28e0*/  IMAD.IADD R11, R65, 0x1, R21 ;  /* 0x00000001410b7824 */ /* 0x000fca00078e0215 */
[----:B------:R-:W-:Y:S01]  /*28f0*/  LEA.HI.X R11, R20, R73, R11, 0x1, P3 ;  /* 0x00000049140b7211 */ /* 0x000fe200018f0c0b */
[----:B--2---:R-:W-:-:S05]  /*2900*/  HADD2.F32 R9, -RZ, R40.H0_H0 ;  /* 0x20000028ff097230 */ /* 0x004fca0000004100 */
[----:B------:R-:W-:-:S04]  /*2910*/  FMUL R9, R9, R50 ;  /* 0x0000003209097220 */ /* 0x000fc80000400000 */
[----:B------:R-:W-:-:S05]  /*2920*/  FFMA R9, R42, R23, R9 ;  /* 0x000000172a097223 */ /* 0x000fca0000000009 */
[----:B------:R-:W-:-:S05]  /*2930*/  F2FP.F16.F32.PACK_AB R9, RZ, R9 ;  /* 0x00000009ff09723e */ /* 0x000fca00000000ff */
[----:B------:R0:W-:Y:S01]  /*2940*/  @P1 STG.E.U16 desc[UR38][R12.64], R9 ;  /* 0x000000090c001986 */ /* 0x0001e2000c101526 */
[----:B------:R-:W-:Y:S05]  /*2950*/  @!P0 BRA `(.L_x_38) ;  /* 0x0000000000048947 */ /* 0x000fea0003800000 */
[----:B------:R2:W5:Y:S02]  /*2960*/  LDG.E.LTC128B.U16 R40, desc[UR38][R10.64+0x2] ;  /* 0x000002260a287981 */ /* 0x000564000c1e1520 */
.L_x_38:
[----:B------:R-:W-:Y:S05]  /*2970*/  BSYNC B1 ;  /* 0x0000000000017941 */ /* 0x000fea0003800000 */
.L_x_37:
[----:B0----5:R-:W-:Y:S01]  /*2980*/  HADD2.F32 R9, -RZ, R40.H0_H0 ;  /* 0x20000028ff097230 */ /* 0x021fe20000004100 */
[----:B------:R-:W-:Y:S01]  /*2990*/  ISETP.GT.AND P1, PT, R8, 0x8, PT ;  /* 0x000000080800780c */ /* 0x000fe20003f24270 */
[----:B------:R-:W-:Y:S03]  /*29a0*/  BSSY B1, `(.L_x_39) ;  /* 0x0000008000017945 */ /* 0x000fe60003800000 */
[----:B------:R-:W-:Y:S01]  /*29b0*/  FMUL R14, R9, R50 ;  /* 0x00000032090e7220 */ /* 0x000fe20000400000 */
[----:B------:R-:W-:-:S03]  /*29c0*/  ISETP.GT.AND P2, PT, R3, RZ, P1 ;  /* 0x000000ff0300720c */ /* 0x000fc60000f44270 */
[----:B------:R-:W-:-:S05]  /*29d0*/  FFMA R14, R43, R23, R14 ;  /* 0x000000172b0e7223 */ /* 0x000fca000000000e */
[----:B------:R-:W-:-:S05]  /*29e0*/  F2FP.F16.F32.PACK_AB R14, RZ, R14 ;  /* 0x0000000eff0e723e */ /* 0x000fca00000000ff */
[----:B------:R0:W-:Y:S01]  /*29f0*/  @P0 STG.E.U16 desc[UR38][R12.64+0x2], R14 ;  /* 0x0000020e0c000986 */ /* 0x0001e2000c101526 */
[----:B------:R-:W-:Y:S05]  /*2a00*/  @!P2 BRA `(.L_x_40) ;  /* 0x000000000004a947 */ /* 0x000fea0003800000 */
[----:B------:R3:W5:Y:S02]  /*2a10*/  LDG.E.LTC128B.U16 R40, desc[UR38][R4.64+0x10] ;  /* 0x0000102604287981 */ /* 0x000764000c1e1520 */
.L_x_40:
[----:B------:R-:W-:Y:S05]  /*2a20*/  BSYNC B1 ;  /* 0x0000000000017941 */ /* 0x000fea0003800000 */
.L_x_39:
[----:B-----5:R-:W-:Y:S01]  /*2a30*/  HADD2.F32 R9, -RZ, R40.H0_H0 ;  /* 0x20000028ff097230 */ /* 0x020fe20000004100 */
        /* <DEDUP_REMOVED lines=9> */
.L_x_42:
[----:B------:R-:W-:Y:S05]  /*2ad0*/  BSYNC B1 ;  /* 0x0000000000017941 */ /* 0x000fea0003800000 */
.L_x_41:
[----:B----45:R-:W-:Y:S01]  /*2ae0*/  HADD2.F32 R9, -RZ, R40.H0_H0 ;  /* 0x20000028ff097230 */ /* 0x030fe20000004100 */
[----:B------:R-:W-:Y:S01]  /*2af0*/  ISETP.GT.AND P1, PT, R3, 0x8, P1 ;  /* 0x000000080300780c */ /* 0x000fe20000f24270 */
[----:B------:R-:W-:Y:S03]  /*2b00*/  BSSY B1, `(.L_x_43) ;  /* 0x0000007000017945 */ /* 0x000fe60003800000 */
[----:B0-----:R-:W-:-:S04]  /*2b10*/  FMUL R14, R9, R50 ;  /* 0x00000032090e7220 */ /* 0x001fc80000400000 */
[----:B------:R-:W-:-:S05]  /*2b20*/  FFMA R14, R45, R23, R14 ;  /* 0x000000172d0e7223 */ /* 0x000fca000000000e */
[----:B------:R-:W-:-:S05]  /*2b30*/  F2FP.F16.F32.PACK_AB R14, RZ, R14 ;  /* 0x0000000eff0e723e */ /* 0x000fca00000000ff */
[----:B------:R0:W-:Y:S01]  /*2b40*/  @P3 STG.E.U16 desc[UR38][R6.64+0x12], R14 ;  /* 0x0000120e06003986 */ /* 0x0001e2000c101526 */
[----:B------:R-:W-:Y:S05]  /*2b50*/  @!P1 BRA `(.L_x_44) ;  /* 0x0000000000049947 */ /* 0x000fea0003800000 */
[----:B------:R4:W5:Y:S02]  /*2b60*/  LDG.E.LTC128B.U16 R40, desc[UR38][R10.64+0x10] ;  /* 0x000010260a287981 */ /* 0x000964000c1e1520 */
.L_x_44:
[----:B------:R-:W-:Y:S05]  /*2b70*/  BSYNC B1 ;  /* 0x0000000000017941 */ /* 0x000fea0003800000 */
.L_x_43:
[----:B-----5:R-:W-:Y:S01]  /*2b80*/  HADD2.F32 R9, -RZ, R40.H0_H0 ;  /* 0x20000028ff097230 */ /* 0x020fe20000004100 */
[----:B------:R-:W-:Y:S01]  /*2b90*/  ISETP.GT.AND P0, PT, R3, 0x8, P0 ;  /* 0x000000080300780c */ /* 0x000fe20000704270 */
[----:B------:R-:W-:Y:S03]  /*2ba0*/  BSSY B1, `(.L_x_45) ;  /* 0x0000007000017945 */ /* 0x000fe60003800000 */
[----:B------:R-:W-:-:S04]  /*2bb0*/  FMUL R9, R9, R50 ;  /* 0x0000003209097220 */ /* 0x000fc80000400000 */
[----:B------:R-:W-:-:S05]  /*2bc0*/  FFMA R9, R46, R23, R9 ;  /* 0x000000172e097223 */ /* 0x000fca0000000009 */
[----:B------:R-:W-:-:S05]  /*2bd0*/  F2FP.F16.F32.PACK_AB R9, RZ, R9 ;  /* 0x00000009ff09723e */ /* 0x000fca00000000ff */
[----:B------:R0:W-:Y:S01]  /*2be0*/  @P1 STG.E.U16 desc[UR38][R12.64+0x10], R9 ;  /* 0x000010090c001986 */ /* 0x0001e2000c101526 */
[----:B------:R-:W-:Y:S05]  /*2bf0*/  @!P0 BRA `(.L_x_46) ;  /* 0x0000000000048947 */ /* 0x000fea0003800000 */
[----:B------:R0:W5:Y:S02]  /*2c00*/  LDG.E.LTC128B.U16 R40, desc[UR38][R10.64+0x12] ;  /* 0x000012260a287981 */ /* 0x000164000c1e1520 */
.L_x_46:
[----:B------:R-:W-:Y:S05]  /*2c10*/  BSYNC B1 ;  /* 0x0000000000017941 */ /* 0x000fea0003800000 */
.L_x_45:
        /* <DEDUP_REMOVED lines=10> */
.L_x_48:
[----:B------:R-:W-:Y:S05]  /*2cc0*/  BSYNC B1 ;  /* 0x0000000000017941 */ /* 0x000fea0003800000 */
.L_x_47:
        /* <DEDUP_REMOVED lines=10> */
.L_x_50:
[----:B------:R-:W-:Y:S05]  /*2d70*/  BSYNC B1 ;  /* 0x0000000000017941 */ /* 0x000fea0003800000 */
.L_x_49:
[----:B0----5:R-:W-:Y:S01]  /*2d80*/  HADD2.F32 R9, -RZ, R40.H0_H0 ;  /* 0x20000028ff097230 */ /* 0x021fe20000004100 */
        /* <DEDUP_REMOVED lines=8> */
.L_x_52:
[----:B------:R-:W-:Y:S05]  /*2e10*/  BSYNC B1 ;  /* 0x0000000000017941 */ /* 0x000fea0003800000 */
.L_x_51:
        /* <DEDUP_REMOVED lines=9> */
.L_x_54:
[----:B------:R-:W-:Y:S05]  /*2eb0*/  BSYNC B1 ;  /* 0x0000000000017941 */ /* 0x000fea0003800000 */
.L_x_53:
        /* <DEDUP_REMOVED lines=10> */
.L_x_56:
[----:B------:R-:W-:Y:S05]  /*2f60*/  BSYNC B1 ;  /* 0x0000000000017941 */ /* 0x000fea0003800000 */
.L_x_55:
        /* <DEDUP_REMOVED lines=10> */
.L_x_58:
[----:B------:R-:W-:Y:S05]  /*3010*/  BSYNC B1 ;  /* 0x0000000000017941 */ /* 0x000fea0003800000 */
.L_x_57:
        /* <DEDUP_REMOVED lines=9> */
.L_x_60:
[----:B------:R-:W-:Y:S05]  /*30b0*/  BSYNC B1 ;  /* 0x0000000000017941 */ /* 0x000fea0003800000 */
.L_x_59:
        /* <DEDUP_REMOVED lines=9> */
.L_x_62:
[----:B------:R-:W-:Y:S05]  /*3150*/  BSYNC B1 ;  /* 0x0000000000017941 */ /* 0x000fea0003800000 */
.L_x_61:
        /* <DEDUP_REMOVED lines=10> */
.L_x_64:
[----:B------:R-:W-:Y:S05]  /*3200*/  BSYNC B1 ;  /* 0x0000000000017941 */ /* 0x000fea0003800000 */
.L_x_63:
        /* <DEDUP_REMOVED lines=10> */
.L_x_66:
[----:B------:R-:W-:Y:S05]  /*32b0*/  BSYNC B1 ;  /* 0x0000000000017941 */ /* 0x000fea0003800000 */
.L_x_65:
        /* <DEDUP_REMOVED lines=9> */
.L_x_68:
[----:B------:R-:W-:Y:S05]  /*3350*/  BSYNC B1 ;  /* 0x0000000000017941 */ /* 0x000fea0003800000 */
.L_x_67:
        /* <DEDUP_REMOVED lines=9> */
.L_x_70:
[----:B------:R-:W-:Y:S05]  /*33f0*/  BSYNC B1 ;  /* 0x0000000000017941 */ /* 0x000fea0003800000 */
.L_x_69:
        /* <DEDUP_REMOVED lines=10> */
.L_x_72:
[----:B------:R-:W-:Y:S05]  /*34a0*/  BSYNC B1 ;  /* 0x0000000000017941 */ /* 0x000fea0003800000 */
.L_x_71:
        /* <DEDUP_REMOVED lines=10> */
.L_x_74:
[----:B------:R-:W-:Y:S05]  /*3550*/  BSYNC B1 ;  /* 0x0000000000017941 */ /* 0x000fea0003800000 */
.L_x_73:
[----:B01-3-5:R-:W-:Y:S01]  /*3560*/  HADD2.F32 R5, -RZ, R40.H0_H0 ;  /* 0x20000028ff057230 */ /* 0x02bfe20000004100 */
        /* <DEDUP_REMOVED lines=8> */
.L_x_76:
[----:B------:R-:W-:Y:S05]  /*35f0*/  BSYNC B1 ;  /* 0x0000000000017941 */ /* 0x000fea0003800000 */
.L_x_75:
[----:B-----5:R-:W-:Y:S01]  /*3600*/  HADD2.F32 R5, -RZ, R40.H0_H0 ;  /* 0x20000028ff057230 */ /* 0x020fe20000004100 */
[----:B------:R-:W-:Y:S01]  /*3610*/  ISETP.GT.AND P0, PT, R3, 0x8, P0 ;  /* 0x000000080300780c */ /* 0x000fe20000704270 */
[----:B0-----:R-:W-:Y:S01]  /*3620*/  @P1 IMAD.MOV.U32 R4, RZ, RZ, R12 ;  /* 0x000000ffff041224 */ /* 0x001fe200078e000c */
[----:B------:R-:W-:Y:S02]  /*3630*/  BSSY B1, `(.L_x_77) ;  /* 0x0000009000017945 */ /* 0x000fe40003800000 */
[----:B------:R-:W-:-:S04]  /*3640*/  FMUL R5, R5, R50 ;  /* 0x0000003205057220 */ /* 0x000fc80000400000 */
[----:B------:R-:W-:-:S05]  /*3650*/  FFMA R5, R30, R23, R5 ;  /* 0x000000171e057223 */ /* 0x000fca0000000005 */
[----:B------:R-:W-:-:S04]  /*3660*/  F2FP.F16.F32.PACK_AB R5, RZ, R5 ;  /* 0x00000005ff05723e */ /* 0x000fc800000000ff */
[----:B------:R-:W-:Y:S01]  /*3670*/  PRMT R6, R5, 0x7610, R6 ;  /* 0x0000761005067816 */ /* 0x000fe20000000006 */
[----:B------:R-:W-:-:S05]  /*3680*/  @P1 IMAD.MOV.U32 R5, RZ, RZ, R13 ;  /* 0x000000ffff051224 */ /* 0x000fca00078e000d */
[----:B------:R0:W-:Y:S01]  /*3690*/  @P1 STG.E.U16 desc[UR38][R4.64+0x50], R6 ;  /* 0x0000500604001986 */ /* 0x0001e2000c101526 */
[----:B------:R-:W-:Y:S05]  /*36a0*/  @!P0 BRA `(.L_x_78) ;  /* 0x0000000000048947 */ /* 0x000fea0003800000 */
[----:B------:R3:W5:Y:S02]  /*36b0*/  LDG.E.LTC128B.U16 R40, desc[UR38][R10.64+0x52] ;  /* 0x000052260a287981 */ /* 0x000764000c1e1520 */
.L_x_78:
[----:B------:R-:W-:Y:S05]  /*36c0*/  BSYNC B1 ;  /* 0x0000000000017941 */ /* 0x000fea0003800000 */
.L_x_77:
[----:B------:R-:W-:Y:S05]  /*36d0*/  @!P0 BRA `(.L_x_79) ;  /* 0x0000000400e08947 */ /* 0x000fea0003800000 */
[----:B-----5:R-:W-:-:S05]  /*36e0*/  HADD2.F32 R3, -RZ, R40.H0_H0 ;  /* 0x20000028ff037230 */ /* 0x020fca0000004100 */
[----:B0-----:R-:W-:-:S04]  /*36f0*/  FMUL R4, R3, R50 ;  /* 0x0000003203047220 */ /* 0x001fc80000400000 */
[----:B------:R-:W-:-:S05]  /*3700*/  FFMA R4, R31, R23, R4 ;  /* 0x000000171f047223 */ /* 0x000fca0000000004 */
[----:B------:R-:W-:-:S05]  /*3710*/  F2FP.F16.F32.PACK_AB R4, RZ, R4 ;  /* 0x00000004ff04723e */ /* 0x000fca00000000ff */
[----:B------:R0:W-:Y:S01]  /*3720*/  STG.E.U16 desc[UR38][R12.64+0x52], R4 ;  /* 0x000052040c007986 */ /* 0x0001e2000c101526 */
[----:B------:R-:W-:Y:S05]  /*3730*/  BRA `(.L_x_79) ;  /* 0x0000000400c87947 */ /* 0x000fea0003800000 */
.L_x_34:
[----:B------:R-:W-:Y:S01]  /*3740*/  ULDC.64 UR4, c[0x0][0x5c0] ;  /* 0x0001700000047ab9 */ /* 0x000fe20000000a00 */
[----:B------:R-:W-:Y:S01]  /*3750*/  ISETP.GT.AND P3, PT, R8, 0x1, PT ;  /* 0x000000010800780c */ /* 0x000fe20003f64270 */
[-C--:B------:R-:W-:Y:S01]  /*3760*/  FMUL R40, R40, R23.reuse ;  /* 0x0000001728287220 */ /* 0x080fe20000400000 */
[----:B------:R-:W-:Y:S01]  /*3770*/  LEA R4, P0, R64, UR4, 0x1 ;  /* 0x0000000440047c11 */ /* 0x000fe2000f8008ff */
[-C--:B------:R-:W-:Y:S01]  /*3780*/  FMUL R41, R41, R23.reuse ;  /* 0x0000001729297220 */ /* 0x080fe20000400000 */
[----:B------:R-:W-:Y:S01]  /*3790*/  ISETP.GT.AND P1, PT, R3, 0x8, P1 ;  /* 0x000000080300780c */ /* 0x000fe20000f24270 */
[-C--:B------:R-:W-:Y:S01]  /*37a0*/  FMUL R42, R42, R23.reuse ;  /* 0x000000172a2a7220 */ /* 0x080fe20000400000 */
[----:B------:R-:W-:Y:S01]  /*37b0*/  LEA.HI.X R5, R64, UR5, R75, 0x1, P0 ;  /* 0x0000000540057c11 */ /* 0x000fe200080f0c4b */
[-C--:B------:R-:W-:Y:S01]  /*37c0*/  FMUL R43, R43, R23.reuse ;  /* 0x000000172b2b7220 */ /* 0x080fe20000400000 */
[----:B------:R-:W-:Y:S01]  /*37d0*/  ISETP.GT.AND P0, PT, R3, RZ, P3 ;  /* 0x000000ff0300720c */ /* 0x000fe20001f04270 */
[-C--:B------:R-:W-:Y:S01]  /*37e0*/  FMUL R44, R44, R23.reuse ;  /* 0x000000172c2c7220 */ /* 0x080fe20000400000 */
[----:B------:R-:W-:Y:S01]  /*37f0*/  F2FP.F16.F32.PACK_AB R40, RZ, R40 ;  /* 0x00000028ff28723e */ /* 0x000fe200000000ff */
[----:B------:R-:W-:Y:S01]  /*3800*/  FMUL R45, R45, R23 ;  /* 0x000000172d2d7220 */ /* 0x000fe20000400000 */
[----:B------:R-:W-:Y:S01]  /*3810*/  F2FP.F16.F32.PACK_AB R41, RZ, R41 ;  /* 0x00000029ff29723e */ /* 0x000fe200000000ff */
[-C--:B------:R-:W-:Y:S01]  /*3820*/  FMUL R46, R46, R23.reuse ;  /* 0x000000172e2e7220 */ /* 0x080fe20000400000 */
[----:B------:R-:W-:Y:S01]  /*3830*/  ISETP.GT.AND P3, PT, R3, 0x8, P3 ;  /* 0x000000080300780c */ /* 0x000fe20001f64270 */
[----:B------:R-:W-:Y:S01]  /*3840*/  @P2 STG.E.U16 desc[UR38][R4.64], R40 ;  /* 0x0000002804002986 */ /* 0x000fe2000c101526 */
[----:B------:R-:W-:Y:S01]  /*3850*/  ISETP.GT.AND P2, PT, R8, 0x8, PT ;  /* 0x000000080800780c */ /* 0x000fe20003f44270 */
[-C--:B------:R-:W-:Y:S01]  /*3860*/  FMUL R47, R47, R23.reuse ;  /* 0x000000172f2f7220 */ /* 0x080fe20000400000 */
[C---:B------:R-:W-:Y:S01]  /*3870*/  SHF.L.U64.HI R7, R51.reuse, 0x1, R52 ;  /* 0x0000000133077819 */ /* 0x040fe20000010234 */
[-C--:B------:R-:W-:Y:S01]  /*3880*/  FMUL R32, R32, R23.reuse ;  /* 0x0000001720207220 */ /* 0x080fe20000400000 */
[----:B------:R-:W-:Y:S01]  /*3890*/  LEA R6, P4, R51, R4, 0x1 ;  /* 0x0000000433067211 */ /* 0x000fe200078808ff */
[----:B------:R-:W-:Y:S01]  /*38a0*/  @P0 STG.E.U16 desc[UR38][R4.64+0x2], R41 ;  /* 0x0000022904000986 */ /* 0x000fe2000c101526 */
[----:B------:R-:W-:Y:S01]  /*38b0*/  ISETP.GT.AND P5, PT, R3, RZ, P2 ;  /* 0x000000ff0300720c */ /* 0x000fe200017a4270 */
[-C--:B------:R-:W-:Y:S01]  /*38c0*/  FMUL R33, R33, R23.reuse ;  /* 0x0000001721217220 */ /* 0x080fe20000400000 */
[----:B------:R-:W-:Y:S01]  /*38d0*/  ISETP.GT.AND P0, PT, R8, 0x9, PT ;  /* 0x000000090800780c */ /* 0x000fe20003f04270 */
[----:B------:R-:W-:Y:S01]  /*38e0*/  IMAD.X R7, R7, 0x1, R5, P4 ;  /* 0x0000000107077824 */ /* 0x000fe200020e0605 */
[----:B------:R-:W-:Y:S01]  /*38f0*/  F2FP.F16.F32.PACK_AB R42, RZ, R42 ;  /* 0x0000002aff2a723e */ /* 0x000fe200000000ff */
[----:B------:R-:W-:Y:S01]  /*3900*/  FMUL R34, R34, R23 ;  /* 0x0000001722227220 */ /* 0x000fe20000400000 */
[----:B------:R-:W-:Y:S01]  /*3910*/  F2FP.F16.F32.PACK_AB R43, RZ, R43 ;  /* 0x0000002bff2b723e */ /* 0x000fe200000000ff */
[-C--:B------:R-:W-:Y:S01]  /*3920*/  FMUL R35, R35, R23.reuse ;  /* 0x0000001723237220 */ /* 0x080fe20000400000 */
[C---:B------:R-:W-:Y:S01]  /*3930*/  ISETP.GT.AND P4, PT, R3.reuse, RZ, P0 ;  /* 0x000000ff0300720c */ /* 0x040fe20000784270 */
[----:B------:R-:W-:Y:S01]  /*3940*/  @P1 STG.E.U16 desc[UR38][R6.64], R42 ;  /* 0x0000002a06001986 */ /* 0x000fe2000c101526 */
[----:B------:R-:W-:Y:S01]  /*3950*/  F2FP.F16.F32.PACK_AB R44, RZ, R44 ;  /* 0x0000002cff2c723e */ /* 0x000fe200000000ff */
[-C--:B------:R-:W-:Y:S01]  /*3960*/  FMUL R36, R36, R23.reuse ;  /* 0x0000001724247220 */ /* 0x080fe20000400000 */
[----:B------:R-:W-:Y:S01]  /*3970*/  ISETP.GT.AND P2, PT, R3, 0x8, P2 ;  /* 0x000000080300780c */ /* 0x000fe20001744270 */
[----:B------:R-:W-:Y:S01]  /*3980*/  @P3 STG.E.U16 desc[UR38][R6.64+0x2], R43 ;  /* 0x0000022b06003986 */ /* 0x000fe2000c101526 */
[----:B------:R-:W-:Y:S01]  /*3990*/  ISETP.GT.AND P3, PT, R8, 0x10, PT ;  /* 0x000000100800780c */ /* 0x000fe20003f64270 */
[----:B------:R-:W-:Y:S01]  /*39a0*/  FMUL R37, R37, R23 ;  /* 0x0000001725257220 */ /* 0x000fe20000400000 */
[----:B------:R-:W-:Y:S01]  /*39b0*/  F2FP.F16.F32.PACK_AB R45, RZ, R45 ;  /* 0x0000002dff2d723e */ /* 0x000fe200000000ff */
[----:B------:R-:W-:Y:S01]  /*39c0*/  @P5 STG.E.U16 desc[UR38][R4.64+0x10], R44 ;  /* 0x0000102c04005986 */ /* 0x000fe2000c101526 */
[C---:B------:R-:W-:Y:S01]  /*39d0*/  ISETP.GT.AND P0, PT, R3.reuse, 0x8, P0 ;  /* 0x000000080300780c */ /* 0x040fe20000704270 */
[-C--:B------:R-:W-:Y:S01]  /*39e0*/  FMUL R38, R38, R23.reuse ;  /* 0x0000001726267220 */ /* 0x080fe20000400000 */
[----:B------:R-:W-:Y:S01]  /*39f0*/  ISETP.GT.AND P5, PT, R3, RZ, P3 ;  /* 0x000000ff0300720c */ /* 0x000fe20001fa4270 */
[----:B------:R-:W-:Y:S01]  /*3a00*/  @P4 STG.E.U16 desc[UR38][R4.64+0x12], R45 ;  /* 0x0000122d04004986 */ /* 0x000fe2000c101526 */
[----:B------:R-:W-:Y:S01]  /*3a10*/  ISETP.GT.AND P1, PT, R8, 0x11, PT ;  /* 0x000000110800780c */ /* 0x000fe20003f24270 */
[-C--:B------:R-:W-:Y:S01]  /*3a20*/  FMUL R39, R39, R23.reuse ;  /* 0x0000001727277220 */ /* 0x080fe20000400000 */
[----:B------:R-:W-:Y:S01]  /*3a30*/  F2FP.F16.F32.PACK_AB R46, RZ, R46 ;  /* 0x0000002eff2e723e */ /* 0x000fe200000000ff */
[-C--:B------:R-:W-:Y:S01]  /*3a40*/  FMUL R24, R24, R23.reuse ;  /* 0x0000001718187220 */ /* 0x080fe20000400000 */
[----:B------:R-:W-:Y:S01]  /*3a50*/  ISETP.GT.AND P4, PT, R3, RZ, P1 ;  /* 0x000000ff0300720c */ /* 0x000fe20000f84270 */
[----:B------:R-:W-:Y:S01]  /*3a60*/  FMUL R25, R25, R23 ;  /* 0x0000001719197220 */ /* 0x000fe20000400000 */
[----:B------:R-:W-:Y:S01]  /*3a70*/  F2FP.F16.F32.PACK_AB R47, RZ, R47 ;  /* 0x0000002fff2f723e */ /* 0x000fe200000000ff */
[----:B------:R-:W-:Y:S01]  /*3a80*/  @P2 STG.E.U16 desc[UR38][R6.64+0x10], R46 ;  /* 0x0000102e06002986 */ /* 0x000fe2000c101526 */
[----:B------:R-:W-:Y:S01]  /*3a90*/  F2FP.F16.F32.PACK_AB R32, RZ, R32 ;  /* 0x00000020ff20723e */ /* 0x000fe200000000ff */
[----:B------:R-:W-:Y:S01]  /*3aa0*/  FMUL R26, R26, R23 ;  /* 0x000000171a1a7220 */ /* 0x000fe20000400000 */
[----:B------:R-:W-:Y:S01]  /*3ab0*/  F2FP.F16.F32.PACK_AB R33, RZ, R33 ;  /* 0x00000021ff21723e */ /* 0x000fe200000000ff */
[----:B------:R-:W-:Y:S01]  /*3ac0*/  @P0 STG.E.U16 desc[UR38][R6.64+0x12], R47 ;  /* 0x0000122f06000986 */ /* 0x000fe2000c101526 */
[----:B------:R-:W-:Y:S01]  /*3ad0*/  ISETP.GT.AND P0, PT, R3, 0x8, P3 ;  /* 0x000000080300780c */ /* 0x000fe20001f04270 */
[-C--:B------:R-:W-:Y:S01]  /*3ae0*/  FMUL R27, R27, R23.reuse ;  /* 0x000000171b1b7220 */ /* 0x080fe20000400000 */
[----:B------:R-:W-:Y:S01]  /*3af0*/  F2FP.F16.F32.PACK_AB R34, RZ, R34 ;  /* 0x00000022ff22723e */ /* 0x000fe200000000ff */
[----:B------:R-:W-:Y:S01]  /*3b00*/  @P5 STG.E.U16 desc[UR38][R4.64+0x20], R32 ;  /* 0x0000202004005986 */ /* 0x000fe2000c101526 */
[----:B------:R-:W-:Y:S01]  /*3b10*/  ISETP.GT.AND P5, PT, R3, 0x8, P1 ;  /* 0x000000080300780c */ /* 0x000fe20000fa4270 */
[-C--:B------:R-:W-:Y:S01]  /*3b20*/  FMUL R28, R28, R23.reuse ;  /* 0x000000171c1c7220 */ /* 0x080fe20000400000 */
[C---:B------:R-:W-:Y:S01]  /*3b30*/  ISETP.GT.AND P1, PT, R8.reuse, 0x19, PT ;  /* 0x000000190800780c */ /* 0x040fe20003f24270 */
[----:B------:R-:W-:Y:S01]  /*3b40*/  @P4 STG.E.U16 desc[UR38][R4.64+0x22], R33 ;  /* 0x0000222104004986 */ /* 0x000fe2000c101526 */
[----:B------:R-:W-:Y:S01]  /*3b50*/  ISETP.GT.AND P4, PT, R8, 0x18, PT ;  /* 0x000000180800780c */ /* 0x000fe20003f84270 */
[----:B------:R-:W-:Y:S01]  /*3b60*/  FMUL R29, R29, R23 ;  /* 0x000000171d1d7220 */ /* 0x000fe20000400000 */
[----:B------:R-:W-:Y:S01]  /*3b70*/  F2FP.F16.F32.PACK_AB R35, RZ, R35 ;  /* 0x00000023ff23723e */ /* 0x000fe200000000ff */
[-C--:B------:R-:W-:Y:S01]  /*3b80*/  FMUL R30, R30, R23.reuse ;  /* 0x000000171e1e7220 */ /* 0x080fe20000400000 */
[C---:B------:R-:W-:Y:S01]  /*3b90*/  ISETP.GT.AND P2, PT, R3.reuse, RZ, P4 ;  /* 0x000000ff0300720c */ /* 0x040fe20002744270 */
[----:B------:R-:W-:Y:S01]  /*3ba0*/  @P0 STG.E.U16 desc[UR38][R6.64+0x20], R34 ;  /* 0x0000202206000986 */ /* 0x000fe2000c101526 */
[----:B------:R-:W-:Y:S01]  /*3bb0*/  ISETP.GT.AND P3, PT, R3, RZ, P1 ;  /* 0x000000ff0300720c */ /* 0x000fe20000f64270 */
[----:B------:R-:W-:Y:S01]  /*3bc0*/  FMUL R31, R31, R23 ;  /* 0x000000171f1f7220 */ /* 0x000fe20000400000 */
[C---:B------:R-:W-:Y:S01]  /*3bd0*/  ISETP.GT.AND P4, PT, R3.reuse, 0x8, P4 ;  /* 0x000000080300780c */ /* 0x040fe20002784270 */
[----:B------:R-:W-:Y:S01]  /*3be0*/  @P5 STG.E.U16 desc[UR38][R6.64+0x22], R35 ;  /* 0x0000222306005986 */ /* 0x000fe2000c101526 */
[----:B------:R-:W-:-:S02]  /*3bf0*/  ISETP.GT.AND P5, PT, R3, 0x8, P1 ;  /* 0x000000080300780c */ /* 0x000fc40000fa4270 */
[----:B------:R-:W-:Y:S02]  /*3c00*/  F2FP.F16.F32.PACK_AB R36, RZ, R36 ;  /* 0x00000024ff24723e */ /* 0x000fe400000000ff */
[----:B------:R-:W-:Y:S02]  /*3c10*/  F2FP.F16.F32.PACK_AB R37, RZ, R37 ;  /* 0x00000025ff25723e */ /* 0x000fe400000000ff */
[----:B------:R-:W-:Y:S01]  /*3c20*/  F2FP.F16.F32.PACK_AB R38, RZ, R38 ;  /* 0x00000026ff26723e */ /* 0x000fe200000000ff */
[----:B------:R-:W-:Y:S01]  /*3c30*/  @P2 STG.E.U16 desc[UR38][R4.64+0x30], R36 ;  /* 0x0000302404002986 */ /* 0x000fe2000c101526 */
[----:B------:R-:W-:Y:S02]  /*3c40*/  F2FP.F16.F32.PACK_AB R39, RZ, R39 ;  /* 0x00000027ff27723e */ /* 0x000fe400000000ff */
[C---:B------:R-:W-:Y:S01]  /*3c50*/  ISETP.GT.AND P2, PT, R8.reuse, 0x21, PT ;  /* 0x000000210800780c */ /* 0x040fe20003f44270 */
[----:B------:R-:W-:Y:S01]  /*3c60*/  @P3 STG.E.U16 desc[UR38][R4.64+0x32], R37 ;  /* 0x0000322504003986 */ /* 0x000fe2000c101526 */
[----:B------:R-:W-:-:S02]  /*3c70*/  ISETP.GT.AND P3, PT, R8, 0x20, PT ;  /* 0x000000200800780c */ /* 0x000fc40003f64270 */
[----:B------:R-:W-:Y:S01]  /*3c80*/  F2FP.F16.F32.PACK_AB R24, RZ, R24 ;  /* 0x00000018ff18723e */ /* 0x000fe200000000ff */
[----:B------:R-:W-:Y:S01]  /*3c90*/  @P4 STG.E.U16 desc[UR38][R6.64+0x30], R38 ;  /* 0x0000302606004986 */ /* 0x000fe2000c101526 */
[C---:B------:R-:W-:Y:S02]  /*3ca0*/  ISETP.GT.AND P4, PT, R3.reuse, RZ, P2 ;  /* 0x000000ff0300720c */ /* 0x040fe40001784270 */
[----:B------:R-:W-:Y:S01]  /*3cb0*/  F2FP.F16.F32.PACK_AB R25, RZ, R25 ;  /* 0x00000019ff19723e */ /* 0x000fe200000000ff */
[----:B------:R-:W-:Y:S01]  /*3cc0*/  @P5 STG.E.U16 desc[UR38][R6.64+0x32], R39 ;  /* 0x0000322706005986 */ /* 0x000fe2000c101526 */
[----:B------:R-:W-:Y:S02]  /*3cd0*/  ISETP.GT.AND P5, PT, R3, RZ, P3 ;  /* 0x000000ff0300720c */ /* 0x000fe40001fa4270 */
[C---:B------:R-:W-:Y:S02]  /*3ce0*/  ISETP.GT.AND P1, PT, R8.reuse, 0x28, PT ;  /* 0x000000280800780c */ /* 0x040fe40003f24270 */
[----:B------:R-:W-:-:S02]  /*3cf0*/  ISETP.GT.AND P0, PT, R8, 0x29, PT ;  /* 0x000000290800780c */ /* 0x000fc40003f04270 */
[C---:B------:R-:W-:Y:S02]  /*3d00*/  ISETP.GT.AND P3, PT, R3.reuse, 0x8, P3 ;  /* 0x000000080300780c */ /* 0x040fe40001f64270 */
[C---:B------:R-:W-:Y:S02]  /*3d10*/  ISETP.GT.AND P2, PT, R3.reuse, 0x8, P2 ;  /* 0x000000080300780c */ /* 0x040fe40001744270 */
[----:B------:R-:W-:Y:S02]  /*3d20*/  F2FP.F16.F32.PACK_AB R26, RZ, R26 ;  /* 0x0000001aff1a723e */ /* 0x000fe400000000ff */
[----:B------:R-:W-:Y:S01]  /*3d30*/  F2FP.F16.F32.PACK_AB R27, RZ, R27 ;  /* 0x0000001bff1b723e */ /* 0x000fe200000000ff */
[----:B------:R-:W-:Y:S01]  /*3d40*/  @P5 STG.E.U16 desc[UR38][R4.64+0x40], R24 ;  /* 0x0000401804005986 */ /* 0x000fe2000c101526 */
[C---:B------:R-:W-:Y:S02]  /*3d50*/  ISETP.GT.AND P5, PT, R3.reuse, RZ, P0 ;  /* 0x000000ff0300720c */ /* 0x040fe400007a4270 */
[C---:B------:R-:W-:Y:S01]  /*3d60*/  ISETP.GT.AND P0, PT, R3.reuse, 0x8, P0 ;  /* 0x000000080300780c */ /* 0x040fe20000704270 */
[----:B------:R-:W-:Y:S01]  /*3d70*/  @P4 STG.E.U16 desc[UR38][R4.64+0x42], R25 ;  /* 0x0000421904004986 */ /* 0x000fe2000c101526 */
[----:B------:R-:W-:-:S02]  /*3d80*/  ISETP.GT.AND P4, PT, R3, RZ, P1 ;  /* 0x000000ff0300720c */ /* 0x000fc40000f84270 */
[----:B------:R-:W-:Y:S01]  /*3d90*/  ISETP.GT.AND P1, PT, R3, 0x8, P1 ;  /* 0x000000080300780c */ /* 0x000fe20000f24270 */
[----:B------:R-:W-:Y:S01]  /*3da0*/  @P3 STG.E.U16 desc[UR38][R6.64+0x40], R26 ;  /* 0x0000401a06003986 */ /* 0x000fe2000c101526 */
[----:B------:R-:W-:Y:S02]  /*3db0*/  F2FP.F16.F32.PACK_AB R28, RZ, R28 ;  /* 0x0000001cff1c723e */ /* 0x000fe400000000ff */
[----:B------:R-:W-:Y:S01]  /*3dc0*/  F2FP.F16.F32.PACK_AB R29, RZ, R29 ;  /* 0x0000001dff1d723e */ /* 0x000fe200000000ff */
[----:B------:R-:W-:Y:S01]  /*3dd0*/  @P2 STG.E.U16 desc[UR38][R6.64+0x42], R27 ;  /* 0x0000421b06002986 */ /* 0x000fe2000c101526 */
[----:B------:R-:W-:Y:S02]  /*3de0*/  F2FP.F16.F32.PACK_AB R30, RZ, R30 ;  /* 0x0000001eff1e723e */ /* 0x000fe400000000ff */
[----:B------:R-:W-:-:S03]  /*3df0*/  F2FP.F16.F32.PACK_AB R31, RZ, R31 ;  /* 0x0000001fff1f723e */ /* 0x000fc600000000ff */
[----:B------:R-:W-:Y:S04]  /*3e00*/  @P4 STG.E.U16 desc[UR38][R4.64+0x50], R28 ;  /* 0x0000501c04004986 */ /* 0x000fe8000c101526 */
[----:B------:R0:W-:Y:S02]  /*3e10*/  @P5 STG.E.U16 desc[UR38][R4.64+0x52], R29 ;  /* 0x0000521d04005986 */ /* 0x0001e4000c101526 */
[----:B0-----:R-:W-:Y:S02]  /*3e20*/  @P1 IMAD.MOV.U32 R4, RZ, RZ, R6 ;  /* 0x000000ffff041224 */ /* 0x001fe400078e0006 */
[----:B------:R-:W-:-:S05]  /*3e30*/  @P1 IMAD.MOV.U32 R5, RZ, RZ, R7 ;  /* 0x000000ffff051224 */ /* 0x000fca00078e0007 */
[----:B------:R0:W-:Y:S04]  /*3e40*/  @P1 STG.E.U16 desc[UR38][R4.64+0x50], R30 ;  /* 0x0000501e04001986 */ /* 0x0001e8000c101526 */
[----:B------:R0:W-:Y:S02]  /*3e50*/  @P0 STG.E.U16 desc[UR38][R6.64+0x52], R31 ;  /* 0x0000521f06000986 */ /* 0x0001e4000c101526 */
.L_x_79:
[----:B------:R-:W-:Y:S05]  /*3e60*/  BSYNC B0 ;  /* 0x0000000000007941 */ /* 0x000fea0003800000 */
.L_x_33:
[----:B------:R-:W-:Y:S01]  /*3e70*/  IADD3 R16, P0, R16, UR36, RZ ;  /* 0x0000002410107c10 */ /* 0x000fe2000ff1e0ff */
[----:B------:R-:W-:Y:S01]  /*3e80*/  ULDC.64 UR4, c[0x0][0x650] ;  /* 0x0001940000047ab9 */ /* 0x000fe20000000a00 */
[----:B------:R-:W-:Y:S01]  /*3e90*/  PRMT R3, RZ, 0x7610, R3 ;  /* 0x00007610ff037816 */ /* 0x000fe20000000003 */
[----:B------:R-:W-:Y:S01]  /*3ea0*/  IMAD.MOV.U32 R62, RZ, RZ, -0x1 ;  /* 0xffffffffff3e7424 */ /* 0x000fe200078e00ff */
[----:B------:R-:W-:Y:S01]  /*3eb0*/  IADD3.X R17, R17, UR42, RZ, P0, !PT ;  /* 0x0000002a11117c10 */ /* 0x000fe200087fe4ff */
[----:B------:R-:W-:Y:S01]  /*3ec0*/  IMAD.MOV.U32 R61, RZ, RZ, -0x1 ;  /* 0xffffffffff3d7424 */ /* 0x000fe200078e00ff */
[----:B------:R-:W-:-:S04]  /*3ed0*/  ISETP.GE.U32.AND P0, PT, R16, UR4, PT ;  /* 0x0000000410007c0c */ /* 0x000fc8000bf06070 */
[----:B------:R-:W-:-:S13]  /*3ee0*/  ISETP.GE.U32.AND.EX P0, PT, R17, UR5, PT, P0 ;  /* 0x0000000511007c0c */ /* 0x000fda000bf06100 */
[----:B------:R-:W-:Y:S05]  /*3ef0*/  @P0 BRA `(.L_x_80) ;  /* 0x00000004004c0947 */ /* 0x000fea0003800000 */
[----:B-1234-:R-:W1:Y:S01]  /*3f00*/  LDC.64 R10, c[0x0][0x628] ;  /* 0x00018a00ff0a7b82 */ /* 0x01ee620000000a00 */
[----:B0-----:R-:W0:Y:S01]  /*3f10*/  S2R R12, SR_CTAID.X ;  /* 0x00000000000c7919 */ /* 0x001e220000002500 */
[----:B------:R-:W-:Y:S02]  /*3f20*/  IMAD.MOV.U32 R8, RZ, RZ, R16 ;  /* 0x000000ffff087224 */ /* 0x000fe400078e0010 */
[----:B------:R-:W-:Y:S01]  /*3f30*/  IMAD.MOV.U32 R9, RZ, RZ, R17 ;  /* 0x000000ffff097224 */ /* 0x000fe200078e0011 */
[----:B------:R-:W2:Y:S03]  /*3f40*/  S2R R20, SR_CTAID.Y ;  /* 0x0000000000147919 */ /* 0x000ea60000002600 */
[----:B------:R-:W3:Y:S08]  /*3f50*/  LDC R0, c[0x0][0x630] ;  /* 0x00018c00ff007b82 */ /* 0x000ef00000000800 */
[----:B------:R-:W4:Y:S01]  /*3f60*/  LDC.64 R14, c[0x0][0x620] ;  /* 0x00018800ff0e7b82 */ /* 0x000f220000000a00 */
[----:B-1----:R-:W-:-:S04]  /*3f70*/  ISETP.NE.U32.AND P0, PT, R10, RZ, PT ;  /* 0x000000ff0a00720c */ /* 0x002fc80003f05070 */
[----:B------:R-:W-:-:S13]  /*3f80*/  ISETP.NE.AND.EX P0, PT, R11, RZ, PT, P0 ;  /* 0x000000ff0b00720c */ /* 0x000fda0003f05300 */
[----:B0-234-:R-:W-:Y:S05]  /*3f90*/  @!P0 BRA `(.L_x_81) ;  /* 0x0000000000288947 */ /* 0x01dfea0003800000 */
        /* <DEDUP_REMOVED lines=10> */
.L_x_81:
[-CC-:B------:R-:W-:Y:S01]  /*4040*/  SHF.R.U64 R61, R8, R0.reuse, R9.reuse ;  /* 0x00000000083d7219 */ /* 0x180fe20000001209 */
[----:B------:R-:W0:Y:S01]  /*4050*/  LDC.64 R26, c[0x0][0x640] ;  /* 0x00019000ff1a7b82 */ /* 0x000e220000000a00 */
[----:B------:R-:W-:Y:S01]  /*4060*/  SHF.R.U32.HI R0, RZ, R0, R9 ;  /* 0x00000000ff007219 */ /* 0x000fe20000011609 */
[----:B------:R-:W-:Y:S01]  /*4070*/  ULDC UR4, c[0x0][0x150] ;  /* 0x0000540000047ab9 */ /* 0x000fe20000000800 */
[----:B------:R-:W-:Y:S02]  /*4080*/  IADD3 R3, P0, RZ, -R61, RZ ;  /* 0x8000003dff037210 */ /* 0x000fe40007f1e0ff */
[----:B------:R-:W-:-:S03]  /*4090*/  I2FP.F32.U32 R7, R12 ;  /* 0x0000000c00077245 */ /* 0x000fc60000201000 */
[----:B------:R-:W1:Y:S01]  /*40a0*/  LDC R6, c[0x0][0x618] ;  /* 0x00018600ff067b82 */ /* 0x000e620000000800 */
[----:B------:R-:W-:Y:S02]  /*40b0*/  IMAD.X R5, RZ, RZ, ~R0, P0 ;  /* 0x000000ffff057224 */ /* 0x000fe400000e0e00 */
[----:B------:R-:W-:Y:S01]  /*40c0*/  FMUL R7, R7, UR4 ;  /* 0x0000000407077c20 */ /* 0x000fe20008400000 */
[----:B------:R-:W-:Y:S01]  /*40d0*/  ULDC UR4, c[0x0][0x154] ;  /* 0x0000550000047ab9 */ /* 0x000fe20000000800 */
[-C--:B------:R-:W-:Y:S02]  /*40e0*/  IMAD R0, R5, R14.reuse, RZ ;  /* 0x0000000e05007224 */ /* 0x080fe400078e02ff */
[C---:B------:R-:W-:Y:S01]  /*40f0*/  IMAD.WIDE.U32 R4, R3.reuse, R14, R16 ;  /* 0x0000000e03047225 */ /* 0x040fe200078e0010 */
[----:B------:R-:W2:Y:S01]  /*4100*/  LDC R8, c[0x0][0x608] ;  /* 0x00018200ff087b82 */ /* 0x000ea20000000800 */
[----:B------:R-:W3:Y:S02]  /*4110*/  F2I.U32.TRUNC.NTZ R7, R7 ;  /* 0x0000000700077305 */ /* 0x000ee4000020f000 */
[----:B------:R-:W-:Y:S01]  /*4120*/  IMAD R3, R3, R15, R0 ;  /* 0x0000000f03037224 */ /* 0x000fe200078e0200 */
[----:B------:R-:W-:-:S03]  /*4130*/  I2FP.F32.U32 R0, R20 ;  /* 0x0000001400007245 */ /* 0x000fc60000201000 */
[----:B------:R-:W-:Y:S01]  /*4140*/  IMAD.IADD R3, R5, 0x1, R3 ;  /* 0x0000000105037824 */ /* 0x000fe200078e0203 */
[----:B------:R-:W4:Y:S01]  /*4150*/  LDC R11, c[0x0][0x658] ;  /* 0x00019600ff0b7b82 */ /* 0x000f220000000800 */
[----:B0-----:R-:W-:-:S04]  /*4160*/  ISETP.NE.U32.AND P0, PT, R26, RZ, PT ;  /* 0x000000ff1a00720c */ /* 0x001fc80003f05070 */
[----:B------:R-:W-:-:S03]  /*4170*/  ISETP.NE.AND.EX P0, PT, R27, RZ, PT, P0 ;  /* 0x000000ff1b00720c */ /* 0x000fc60003f05300 */
[----:B------:R-:W0:Y:S01]  /*4180*/  LDC R9, c[0x0][0x144] ;  /* 0x00005100ff097b82 */ /* 0x000e220000000800 */
[-C--:B-1----:R-:W-:Y:S01]  /*4190*/  SHF.R.U64 R10, R4, R6.reuse, R3 ;  /* 0x00000006040a7219 */ /* 0x082fe20000001203 */
[----:B---3--:R-:W-:Y:S01]  /*41a0*/  IMAD.MOV R7, RZ, RZ, -R7 ;  /* 0x000000ffff077224 */ /* 0x008fe200078e0a07 */
[----:B------:R-:W-:Y:S01]  /*41b0*/  SHF.R.U32.HI R3, RZ, R6, R3 ;  /* 0x00000006ff037219 */ /* 0x000fe20000011603 */
[----:B------:R-:W-:-:S04]  /*41c0*/  FMUL R6, R0, UR4 ;  /* 0x0000000400067c20 */ /* 0x000fc80008400000 */
[----:B------:R-:W1:Y:S01]  /*41d0*/  LDC R21, c[0x0][0x148] ;  /* 0x00005200ff157b82 */ /* 0x000e620000000800 */
[----:B------:R3:W0:Y:S01]  /*41e0*/  F2I.U32.TRUNC.NTZ R14, R6 ;  /* 0x00000006000e7305 */ /* 0x000622000020f000 */
[-CC-:B--2---:R-:W-:Y:S02]  /*41f0*/  SHF.R.U64 R13, R10, R8.reuse, R3.reuse ;  /* 0x000000080a0d7219 */ /* 0x184fe40000001203 */
[----:B------:R-:W-:-:S04]  /*4200*/  SHF.R.U32.HI R0, RZ, R8, R3 ;  /* 0x00000008ff007219 */ /* 0x000fc80000011603 */
[----:B------:R-:W2:Y:S01]  /*4210*/  LDC R24, c[0x0][0x648] ;  /* 0x00019200ff187b82 */ /* 0x000ea20000000800 */
[-CC-:B----4-:R-:W-:Y:S02]  /*4220*/  SHF.R.U64 R15, R13, R11.reuse, R0.reuse ;  /* 0x0000000b0d0f7219 */ /* 0x190fe40000001200 */
[----:B------:R-:W-:-:S03]  /*4230*/  SHF.R.U32.HI R5, RZ, R11, R0 ;  /* 0x0000000bff057219 */ /* 0x000fc60000011600 */
[----:B------:R-:W-:Y:S02]  /*4240*/  IMAD.MOV.U32 R4, RZ, RZ, R15 ;  /* 0x000000ffff047224 */ /* 0x000fe400078e000f */
[----:B------:R-:W4:Y:S01]  /*4250*/  LDC R28, c[0x0][0x638] ;  /* 0x00018e00ff1c7b82 */ /* 0x000f220000000800 */
[----:B0-----:R-:W-:-:S07]  /*4260*/  IMAD R25, R9, R7, R12 ;  /* 0x0000000709197224 */ /* 0x001fce00078e020c */
[----:B------:R-:W0:Y:S08]  /*4270*/  LDC R29, c[0x0][0x610] ;  /* 0x00018400ff1d7b82 */ /* 0x000e300000000800 */
[----:B------:R-:W0:Y:S01]  /*4280*/  LDC R30, c[0x0][0x600] ;  /* 0x00018000ff1e7b82 */ /* 0x000e220000000800 */
[----:B-123--:R-:W-:Y:S05]  /*4290*/  @!P0 BRA `(.L_x_82) ;  /* 0x0000000000288947 */ /* 0x00efea0003800000 */
[----:B------:R-:W1:Y:S02]  /*42a0*/  LDC R0, c[0x0][0x64c] ;  /* 0x00019300ff007b82 */ /* 0x000e640000000800 */
[----:B-1----:R-:W-:-:S05]  /*42b0*/  IADD3 R3, P0, R15, R0, RZ ;  /* 0x000000000f037210 */ /* 0x002fca0007f1e0ff */
        /* <DEDUP_REMOVED lines=8> */
.L_x_82:
[----:B------:R-:W-:Y:S01]  /*4340*/  ISETP.NE.AND P0, PT, R2, 0x1, PT ;  /* 0x000000010200780c */ /* 0x000fe20003f05270 */
[----:B------:R-:W-:Y:S01]  /*4350*/  IMAD.MOV R14, RZ, RZ, -R14 ;  /* 0x000000ffff0e7224 */ /* 0x000fe200078e0a0e */
[----:B------:R-:W-:Y:S02]  /*4360*/  SHF.R.U64 R3, R4, R24, R5 ;  /* 0x0000001804037219 */ /* 0x000fe40000001205 */
[----:B------:R-:W-:Y:S02]  /*4370*/  LOP3.LUT R0, R13, R58, RZ, 0xc0, !PT ;  /* 0x0000003a0d007212 */ /* 0x000fe400078ec0ff */
[----:B------:R-:W-:Y:S01]  /*4380*/  LOP3.LUT R10, R10, R57, RZ, 0xc0, !PT ;  /* 0x000000390a0a7212 */ /* 0x000fe200078ec0ff */
[----:B------:R-:W-:Y:S02]  /*4390*/  IMAD.MOV R4, RZ, RZ, -R3 ;  /* 0x000000ffff047224 */ /* 0x000fe400078e0a03 */
[----:B------:R-:W-:Y:S02]  /*43a0*/  IMAD R0, R53, R3, R0 ;  /* 0x0000000335007224 */ /* 0x000fe400078e0200 */
[----:B----4-:R-:W-:-:S02]  /*43b0*/  IMAD R3, R4, R28, R15 ;  /* 0x0000001c04037224 */ /* 0x010fc400078e020f */
[----:B------:R-:W-:Y:S02]  /*43c0*/  @P0 IMAD R25, R21, R14, R20 ;  /* 0x0000000e15190224 */ /* 0x000fe400078e0214 */
[----:B0-----:R-:W-:Y:S02]  /*43d0*/  IMAD R5, R3, R30, R10 ;  /* 0x0000001e03057224 */ /* 0x001fe400078e020a */
[----:B------:R-:W-:Y:S02]  /*43e0*/  IMAD R0, R0, R29, R25 ;  /* 0x0000001d00007224 */ /* 0x000fe400078e0219 */
[----:B------:R-:W-:-:S03]  /*43f0*/  IMAD.MOV.U32 R4, RZ, RZ, 0x1 ;  /* 0x00000001ff047424 */ /* 0x000fc600078e00ff */
[----:B------:R-:W-:Y:S02]  /*4400*/  SEL R62, R5, R0, !P0 ;  /* 0x00000000053e7207 */ /* 0x000fe40004000000 */
[----:B------:R-:W-:Y:S02]  /*4410*/  PRMT R3, R4, 0x7610, R3 ;  /* 0x0000761004037816 */ /* 0x000fe40000000003 */
[----:B------:R-:W-:-:S07]  /*4420*/  SEL R0, R0, R5, !P0 ;  /* 0x0000000500007207 */ /* 0x000fce0004000000 */
.L_x_80:
[----:B------:R-:W-:Y:S01]  /*4430*/  LOP3.LUT P0, RZ, R3, 0xff, RZ, 0xc0, !PT ;  /* 0x000000ff03ff7812 */ /* 0x000fe2000780c0ff */
[----:B------:R-:W-:Y:S01]  /*4440*/  UIMAD.WIDE.U32 UR4, UR41, -0x3831f383, URZ ;  /* 0xc7ce0c7d290478a5 */ /* 0x000fe2000f8e003f */
[----:B------:R-:W-:-:S03]  /*4450*/  IMAD.MOV.U32 R63, RZ, RZ, R0 ;  /* 0x000000ffff3f7224 */ /* 0x000fc600078e0000 */
[----:B------:R-:W-:-:S04]  /*4460*/  USHF.R.U32.HI UR4, URZ, 0x5, UR5 ;  /* 0x000000053f047899 */ /* 0x000fc80008011605 */
[----:B------:R-:W-:-:S04]  /*4470*/  UIMAD UR41, UR4, -0x29, UR41 ;  /* 0xffffffd7042978a4 */ /* 0x000fc8000f8e0229 */
[----:B------:R-:W-:Y:S08]  /*4480*/  @P0 BRA `(.L_x_83) ;  /* 0xffffffd400300947 */ /* 0x000ff0000383ffff */
[----:B------:R-:W-:Y:S05]  /*4490*/  EXIT ;  /* 0x000000000000794d */ /* 0x000fea0003800000 */
.L_x_8:
        /* <DEDUP_REMOVED lines=26> */
.L_x_85:
[----:B------:R-:W0:Y:S01]  /*4640*/  LDC.64 R28, c[0x0][0x640] ;  /* 0x00019000ff1c7b82 */ /* 0x000e220000000a00 */
[-CC-:B------:R-:W-:Y:S01]  /*4650*/  SHF.R.U64 R21, R14, R8.reuse, R15.reuse ;  /* 0x000000080e157219 */ /* 0x180fe2000000120f */
[----:B------:R-:W-:Y:S01]  /*4660*/  IMAD.MOV.U32 R31, RZ, RZ, 0x1 ;  /* 0x00000001ff1f7424 */ /* 0x000fe200078e00ff */
[----:B------:R-:W-:Y:S02]  /*4670*/  SHF.R.U32.HI R7, RZ, R8, R15 ;  /* 0x00000008ff077219 */ /* 0x000fe4000001160f */
[----:B------:R-:W-:-:S03]  /*4680*/  IADD3 R13, P0, RZ, -R21, RZ ;  /* 0x80000015ff0d7210 */ /* 0x000fc60007f1e0ff */
[----:B------:R-:W1:Y:S02]  /*4690*/  LDC R12, c[0x0][0x618] ;  /* 0x00018600ff0c7b82 */ /* 0x000e640000000800 */
[----:B------:R-:W-:Y:S02]  /*46a0*/  IMAD.X R7, RZ, RZ, ~R7, P0 ;  /* 0x000000ffff077224 */ /* 0x000fe400000e0e07 */
[----:B------:R-:W-:-:S04]  /*46b0*/  IMAD.WIDE.U32 R10, R13, R24, R16 ;  /* 0x000000180d0a7225 */ /* 0x000fc800078e0010 */
[----:B------:R-:W2:Y:S01]  /*46c0*/  LDC R14, c[0x0][0x608] ;  /* 0x00018200ff0e7b82 */ /* 0x000ea20000000800 */
[----:B------:R-:W-:-:S04]  /*46d0*/  IMAD R8, R7, R24, RZ ;  /* 0x0000001807087224 */ /* 0x000fc800078e02ff */
[----:B------:R-:W-:-:S03]  /*46e0*/  IMAD R7, R13, R25, R8 ;  /* 0x000000190d077224 */ /* 0x000fc600078e0208 */
[----:B------:R-:W3:Y:S01]  /*46f0*/  LDC R26, c[0x0][0x658] ;  /* 0x00019600ff1a7b82 */ /* 0x000ee20000000800 */
[----:B------:R-:W-:Y:S01]  /*4700*/  IMAD.IADD R7, R11, 0x1, R7 ;  /* 0x000000010b077824 */ /* 0x000fe200078e0207 */
[----:B0-----:R-:W-:Y:S01]  /*4710*/  ISETP.NE.U32.AND P0, PT, R28, RZ, PT ;  /* 0x000000ff1c00720c */ /* 0x001fe20003f05070 */
[----:B------:R-:W-:-:S03]  /*4720*/  IMAD.MOV.U32 R11, RZ, RZ, -0x1 ;  /* 0xffffffffff0b7424 */ /* 0x000fc600078e00ff */
        /* <DEDUP_REMOVED lines=8> */
[-C--:B---3--:R-:W-:Y:S02]  /*47b0*/  SHF.L.U32 R10, R11, R26.reuse, RZ ;  /* 0x0000001a0b0a7219 */ /* 0x088fe400000006ff */
[--C-:B------:R-:W-:Y:S02]  /*47c0*/  SHF.R.U64 R24, R22, R26, R7.reuse ;  /* 0x0000001a16187219 */ /* 0x100fe40000001207 */
[----:B------:R-:W-:Y:S02]  /*47d0*/  LOP3.LUT R33, RZ, R10, RZ, 0x33, !PT ;  /* 0x0000000aff217212 */ /* 0x000fe400078e33ff */
[----:B------:R-:W-:Y:S01]  /*47e0*/  SHF.R.U32.HI R11, RZ, R26, R7 ;  /* 0x0000001aff0b7219 */ /* 0x000fe20000011607 */
[----:B------:R-:W3:Y:S01]  /*47f0*/  LDC R30, c[0x0][0x610] ;  /* 0x00018400ff1e7b82 */ /* 0x000ee20000000800 */
[----:B------:R-:W-:Y:S01]  /*4800*/  IMAD.MOV.U32 R10, RZ, RZ, R24 ;  /* 0x000000ffff0a7224 */ /* 0x000fe200078e0018 */
[----:B------:R-:W-:Y:S06]  /*4810*/  @!P0 BRA `(.L_x_86) ;  /* 0x0000000000288947 */ /* 0x000fec0003800000 */
        /* <DEDUP_REMOVED lines=10> */
.L_x_86:
[----:B------:R-:W-:Y:S02]  /*48c0*/  ISETP.NE.AND P0, PT, R2, 0x1, PT ;  /* 0x000000010200780c */ /* 0x000fe40003f05270 */
[----:B-1----:R-:W-:Y:S01]  /*48d0*/  SHF.R.U64 R8, R10, R8, R11 ;  /* 0x000000080a087219 */ /* 0x002fe2000000120b */
[----:B0-----:R-:W-:Y:S01]  /*48e0*/  VIADD R11, R25, 0xffffffff ;  /* 0xffffffff190b7836 */ /* 0x001fe20000000000 */
[----:B------:R-:W-:Y:S02]  /*48f0*/  SHF.L.U32 R31, R31, R26, RZ ;  /* 0x0000001a1f1f7219 */ /* 0x000fe400000006ff */
[----:B------:R-:W-:Y:S01]  /*4900*/  LOP3.LUT R5, R22, R33, RZ, 0xc0, !PT ;  /* 0x0000002116057212 */ /* 0x000fe200078ec0ff */
[----:B------:R-:W-:-:S04]  /*4910*/  IMAD.MOV R7, RZ, RZ, -R8 ;  /* 0x000000ffff077224 */ /* 0x000fc800078e0a08 */
[----:B------:R-:W-:Y:S02]  /*4920*/  IMAD R5, R31, R8, R5 ;  /* 0x000000081f057224 */ /* 0x000fe400078e0205 */
[----:B------:R-:W-:Y:S01]  /*4930*/  @P0 IMAD R6, R9, R23, R4 ;  /* 0x0000001709060224 */ /* 0x000fe200078e0204 */
[----:B------:R-:W-:Y:S01]  /*4940*/  LOP3.LUT R9, R20, R11, RZ, 0xc0, !PT ;  /* 0x0000000b14097212 */ /* 0x000fe200078ec0ff */
[----:B--2---:R-:W-:Y:S02]  /*4950*/  IMAD R4, R7, R27, R24 ;  /* 0x0000001b07047224 */ /* 0x004fe400078e0218 */
[----:B---3--:R-:W-:Y:S02]  /*4960*/  IMAD R6, R5, R30, R6 ;  /* 0x0000001e05067224 */ /* 0x008fe400078e0206 */
[----:B------:R-:W-:Y:S02]  /*4970*/  IMAD R5, R4, R25, R9 ;  /* 0x0000001904057224 */ /* 0x000fe400078e0209 */
[----:B------:R-:W-:-:S02]  /*4980*/  IMAD.MOV.U32 R8, RZ, RZ, 0x1 ;  /* 0x00000001ff087424 */ /* 0x000fc400078e00ff */
[----:B------:R-:W-:Y:S01]  /*4990*/  IMAD.MOV.U32 R7, RZ, RZ, R21 ;  /* 0x000000ffff077224 */ /* 0x000fe200078e0015 */
[----:B------:R-:W-:Y:S02]  /*49a0*/  SEL R19, R5, R6, !P0 ;  /* 0x0000000605137207 */ /* 0x000fe40004000000 */
[----:B------:R-:W-:-:S07]  /*49b0*/  SEL R20, R6, R5, !P0 ;  /* 0x0000000506147207 */ /* 0x000fce0004000000 */
.L_x_84:
[----:B------:R-:W-:-:S08]  /*49c0*/  NOP ;  /* 0x0000000000007918 */ /* 0x000fd00000000000 */
[----:B------:R-:W0:-:S00]  /*49d0*/  USETMAXREG.DEALLOC.CTAPOOL 0x28 ;  /* 0x00000028000079c8 */ /* 0x000e0000080e0500 */
[----:B0-----:R-:W-:-:S13]  /*49e0*/  ISETP.NE.AND P0, PT, R3, RZ, PT ;  /* 0x000000ff0300720c */ /* 0x001fda0003f05270 */
[----:B------:R-:W-:Y:S05]  /*49f0*/  @P0 EXIT ;  /* 0x000000000000094d */ /* 0x000fea0003800000 */
[----:B------:R-:W-:Y:S01]  /*4a00*/  LOP3.LUT P0, RZ, R8, 0xff, RZ, 0xc0, !PT ;  /* 0x000000ff08ff7812 */ /* 0x000fe2000780c0ff */
[----:B------:R-:W-:Y:S02]  /*4a10*/  IMAD.MOV.U32 R3, RZ, RZ, 0x1 ;  /* 0x00000001ff037424 */ /* 0x000fe400078e00ff */
[----:B------:R-:W-:-:S10]  /*4a20*/  IMAD.MOV.U32 R8, RZ, RZ, RZ ;  /* 0x000000ffff087224 */ /* 0x000fd400078e00ff */
[----:B------:R-:W-:Y:S05]  /*4a30*/  @!P0 BRA `(.L_x_87) ;  /* 0x0000000c00208947 */ /* 0x000fea0003800000 */
[----:B------:R-:W0:Y:S01]  /*4a40*/  LDC R3, c[0x0][0x28c] ;  /* 0x0000a300ff037b82 */ /* 0x000e220000000800 */
[----:B------:R-:W1:Y:S01]  /*4a50*/  S2R R10, SR_CgaCtaId ;  /* 0x00000000000a7919 */ /* 0x000e620000008800 */
[----:B------:R-:W-:Y:S01]  /*4a60*/  ULDC UR5, c[0x0][0x658] ;  /* 0x0001960000057ab9 */ /* 0x000fe20000000800 */
[----:B------:R-:W-:Y:S01]  /*4a70*/  UMOV UR6, 0xffffffff ;  /* 0xffffffff00067882 */ /* 0x000fe20000000000 */
[----:B------:R-:W-:Y:S01]  /*4a80*/  BSSY B0, `(.L_x_87) ;  /* 0x00000c3000007945 */ /* 0x000fe20003800000 */
[----:B------:R-:W-:Y:S01]  /*4a90*/  USHF.L.U32 UR6, UR6, UR5, URZ ;  /* 0x0000000506067299 */ /* 0x000fe2000800063f */
[----:B------:R-:W-:Y:S01]  /*4aa0*/  IMAD.MOV.U32 R12, RZ, RZ, 0x1 ;  /* 0x00000001ff0c7424 */ /* 0x000fe200078e00ff */
[----:B------:R-:W-:Y:S01]  /*4ab0*/  LOP3.LUT R9, R18, 0x2, RZ, 0xfc, !PT ;  /* 0x0000000212097812 */ /* 0x000fe200078efcff */
[----:B------:R-:W-:Y:S01]  /*4ac0*/  IMAD.MOV.U32 R8, RZ, RZ, RZ ;  /* 0x000000ffff087224 */ /* 0x000fe200078e00ff */
[----:B------:R-:W-:Y:S01]  /*4ad0*/  ULDC UR4, c[0x0][0x600] ;  /* 0x0001800000047ab9 */ /* 0x000fe20000000800 */
[----:B------:R-:W-:Y:S01]  /*4ae0*/  UMOV UR7, 0x1 ;  /* 0x0000000100077882 */ /* 0x000fe20000000000 */
[----:B------:R-:W-:-:S02]  /*4af0*/  UIADD3 UR15, UR4, -0x1, URZ ;  /* 0xffffffff040f7890 */ /* 0x000fc4000fffe03f */
[----:B------:R-:W-:Y:S02]  /*4b00*/  USHF.L.U32 UR17, UR7, UR5, URZ ;  /* 0x0000000507117299 */ /* 0x000fe4000800063f */
[----:B------:R-:W-:Y:S01]  /*4b10*/  ULOP3.LUT UR16, URZ, UR6, URZ, 0x33, !UPT ;  /* 0x000000063f107292 */ /* 0x000fe2000f8e333f */
[----:B------:R-:W-:Y:S01]  /*4b20*/  ULDC.64 UR20, c[0x0][0x198] ;  /* 0x0000660000147ab9 */ /* 0x000fe20000000a00 */
[----:B0-----:R-:W-:-:S05]  /*4b30*/  VIADD R3, R3, 0xf ;  /* 0x0000000f03037836 */ /* 0x001fca0000000000 */
[----:B------:R-:W-:-:S04]  /*4b40*/  SHF.R.S32.HI R4, RZ, 0x1f, R3 ;  /* 0x0000001fff047819 */ /* 0x000fc80000011403 */
[----:B------:R-:W-:Y:S01]  /*4b50*/  LEA.HI R4, R4, R3, RZ, 0x4 ;  /* 0x0000000304047211 */ /* 0x000fe200078f20ff */
[----:B------:R-:W-:Y:S01]  /*4b60*/  IMAD.MOV.U32 R3, RZ, RZ, 0x1 ;  /* 0x00000001ff037424 */ /* 0x000fe200078e00ff */
[----:B-1----:R-:W-:Y:S02]  /*4b70*/  LOP3.LUT R10, R10, 0x1, RZ, 0xc0, !PT ;  /* 0x000000010a0a7812 */ /* 0x002fe400078ec0ff */
[----:B------:R-:W-:-:S05]  /*4b80*/  SHF.R.S32.HI R11, RZ, 0x4, R4 ;  /* 0x00000004ff0b7819 */ /* 0x000fca0000011404 */
[----:B------:R-:W-:-:S07]  /*4b90*/  VIADD R13, R11, 0x1 ;  /* 0x000000010b0d7836 */ /* 0x000fce0000000000 */
.L_x_98:
[----:B------:R-:W-:-:S03]  /*4ba0*/  UMOV UR4, 0xffffffff ;  /* 0xffffffff00047882 */ /* 0x000fc60000000000 */
[----:B------:R-:W-:Y:S05]  /*4bb0*/  BRA.DIV UR4, `(.L_x_88) ;  /* 0x0000002204e07947 */ /* 0x000fea000b800000 */
[----:B------:R-:W-:-:S13]  /*4bc0*/  ELECT P6, URZ, PT ;  /* 0x00000000003f782f */ /* 0x000fda00038c0000 */
.L_x_146:
[----:B------:R-:W0:Y:S01]  /*4bd0*/  LDC R4, c[0x0][0x28c] ;  /* 0x0000a300ff047b82 */ /* 0x000e220000000800 */
[----:B------:R-:W-:Y:S01]  /*4be0*/  BSSY B1, `(.L_x_89) ;  /* 0x000003a000017945 */ /* 0x000fe20003800000 */
[----:B0-----:R-:W-:-:S13]  /*4bf0*/  ISETP.LT.OR P6, PT, R4, 0x1, !P6 ;  /* 0x000000010400780c */ /* 0x001fda00077c1670 */
[----:B------:R-:W-:Y:S05]  /*4c00*/  @P6 BRA `(.L_x_90) ;  /* 0x0000000000dc6947 */ /* 0x000fea0003800000 */
[----:B------:R-:W-:Y:S02]  /*4c10*/  IMAD R19, R19, 0x2, R10 ;  /* 0x0000000213137824 */ /* 0x000fe400078e020a */
[----:B------:R-:W-:Y:S02]  /*4c20*/  IMAD.SHL.U32 R20, R20, 0x80, RZ ;  /* 0x0000008014147824 */ /* 0x000fe400078e00ff */
[----:B------:R-:W-:Y:S02]  /*4c30*/  IMAD.MOV.U32 R23, RZ, RZ, RZ ;  /* 0x000000ffff177224 */ /* 0x000fe400078e00ff */
[----:B------:R-:W-:Y:S02]  /*4c40*/  IMAD.MOV.U32 R4, RZ, RZ, R13 ;  /* 0x000000ffff047224 */ /* 0x000fe400078e000d */
[----:B------:R-:W-:Y:S02]  /*4c50*/  IMAD.MOV.U32 R5, RZ, RZ, R3 ;  /* 0x000000ffff057224 */ /* 0x000fe400078e0003 */
[----:B------:R-:W-:-:S02]  /*4c60*/  IMAD.MOV.U32 R15, RZ, RZ, R8 ;  /* 0x000000ffff0f7224 */ /* 0x000fc400078e0008 */
[----:B------:R-:W-:-:S07]  /*4c70*/  IMAD R19, R19, 0x18, RZ ;  /* 0x0000001813137824 */ /* 0x000fce00078e02ff */
.L_x_93:
[----:B------:R-:W0:Y:S01]  /*4c80*/  S2R R21, SR_CgaCtaId ;  /* 0x0000000000157919 */ /* 0x000e220000008800 */
[----:B------:R-:W-:Y:S02]  /*4c90*/  MOV R6, 0x400 ;  /* 0x0000040000067802 */ /* 0x000fe40000000f00 */
[----:B------:R-:W-:-:S13]  /*4ca0*/  ISETP.NE.AND P1, PT, R0, RZ, PT ;  /* 0x000000ff0000720c */ /* 0x000fda0003f25270 */
[----:B------:R-:W1:Y:S01]  /*4cb0*/  @!P1 LDC R14, c[0x0][0x500] ;  /* 0x00014000ff0e9b82 */ /* 0x000e620000000800 */
[----:B0-----:R-:W-:Y:S02]  /*4cc0*/  LEA R22, R21, R6, 0x18 ;  /* 0x0000000615167211 */ /* 0x001fe400078ec0ff */
[----:B------:R-:W-:-:S03]  /*4cd0*/  SHF.L.U32 R6, R5, 0x1f, RZ ;  /* 0x0000001f05067819 */ /* 0x000fc600000006ff */
[----:B------:R-:W-:-:S04]  /*4ce0*/  IMAD R21, R15, 0x8, R22 ;  /* 0x000000080f157824 */ /* 0x000fc800078e0216 */
[----:B------:R-:W0:Y:S02]  /*4cf0*/  SYNCS.PHASECHK.TRANS64.TRYWAIT P0, [R21+URZ+0x148], R6 ;  /* 0x00014806150075a7 */ /* 0x000e24000800017f */
[----:B01----:R-:W-:Y:S05]  /*4d00*/  @!P0 BRA `(.L_x_91) ;  /* 0x0000002000ac8947 */ /* 0x003fea0003800000 */
.L_x_147:
[----:B0-----:R-:W-:Y:S01]  /*4d10*/  PRMT R6, R9, 0x9910, RZ ;  /* 0x0000991009067816 */ /* 0x001fe200000000ff */
[----:B------:R0:W-:Y:S03]  /*4d20*/  @!P1 SYNCS.ARRIVE.TRANS64 RZ, [R21+URZ], R14 ;  /* 0x0000000e15ff99a7 */ /* 0x0001e6000800003f */
[----:B------:R-:W-:-:S13]  /*4d30*/  ISETP.NE.AND P0, PT, R6, 0x2, PT ;  /* 0x000000020600780c */ /* 0x000fda0003f05270 */
[----:B0-----:R-:W-:Y:S05]  /*4d40*/  @P0 BRA `(.L_x_92) ;  /* 0x0000000000040947 */ /* 0x001fea0003800000 */
[----:B------:R-:W-:Y:S01]  /*4d50*/  BPT.TRAP 0x1 ;  /* 0x000000040000795c */ /* 0x000fe20000300000 */
.L_x_92:
[----:B------:R-:W-:Y:S01]  /*4d60*/  IMAD R6, R15, 0x2, R10 ;  /* 0x000000020f067824 */ /* 0x000fe200078e020a */
[----:B------:R-:W-:Y:S01]  /*4d70*/  R2UR UR9, R21 ;  /* 0x00000000150972ca */ /* 0x000fe200000e0000 */
[--C-:B------:R-:W-:Y:S01]  /*4d80*/  IMAD R14, R15, 0x1000, R22.reuse ;  /* 0x000010000f0e7824 */ /* 0x100fe200078e0216 */
[----:B------:R-:W-:Y:S01]  /*4d90*/  UIADD3 UR4, UP0, UR20, 0xf0, URZ ;  /* 0x000000f014047890 */ /* 0x000fe2000ff1e03f */
[----:B------:R-:W-:Y:S01]  /*4da0*/  IMAD R6, R6, 0x180, RZ ;  /* 0x0000018006067824 */ /* 0x000fe200078e02ff */
[----:B------:R-:W-:Y:S01]  /*4db0*/  R2UR UR11, R20 ;  /* 0x00000000140b72ca */ /* 0x000fe200000e0000 */
[----:B------:R-:W-:Y:S01]  /*4dc0*/  VIADD R4, R4, 0xffffffff ;  /* 0xffffffff04047836 */ /* 0x000fe20000000000 */
[----:B------:R-:W-:Y:S01]  /*4dd0*/  R2UR UR5, R14 ;  /* 0x000000000e0572ca */ /* 0x000fe200000e0000 */
[----:B------:R-:W-:Y:S01]  /*4de0*/  IMAD R6, R6, 0x2, R22 ;  /* 0x0000000206067824 */ /* 0x000fe200078e0216 */
[----:B------:R-:W-:Y:S01]  /*4df0*/  R2UR UR10, R23 ;  /* 0x00000000170a72ca */ /* 0x000fe200000e0000 */
[----:B------:R-:W-:Y:S01]  /*4e00*/  UIADD3 UR22, UP1, UR20, 0x1f0, URZ ;  /* 0x000001f014167890 */ /* 0x000fe2000ff3e03f */
[----:B------:R-:W-:Y:S01]  /*4e10*/  R2UR UR12, R7 ;  /* 0x00000000070c72ca */ /* 0x000fe200000e0000 */
[----:B------:R-:W-:Y:S01]  /*4e20*/  VIADD R15, R15, 0x1 ;  /* 0x000000010f0f7836 */ /* 0x000fe20000000000 */
[----:B------:R-:W-:Y:S01]  /*4e30*/  R2UR UR8, R6 ;  /* 0x00000000060872ca */ /* 0x000fe200000e0000 */
[----:B------:R-:W-:Y:S01]  /*4e40*/  UIADD3.X UR23, URZ, UR21, URZ, UP1, !UPT ;  /* 0x000000153f177290 */ /* 0x000fe20008ffe43f */
[----:B------:R-:W-:Y:S01]  /*4e50*/  R2UR UR18, R19 ;  /* 0x00000000131272ca */ /* 0x000fe200000e0000 */
[----:B------:R-:W-:Y:S01]  /*4e60*/  UMOV UR6, 0x0 ;  /* 0x0000000000067882 */ /* 0x000fe20000000000 */
[----:B------:R-:W-:Y:S01]  /*4e70*/  ISETP.GT.AND P1, PT, R4, 0x1, PT ;  /* 0x000000010400780c */ /* 0x000fe20003f24270 */
[----:B------:R-:W-:Y:S01]  /*4e80*/  UMOV UR7, 0x10000000 ;  /* 0x1000000000077882 */ /* 0x000fe20000000000 */
[----:B------:R-:W-:Y:S01]  /*4e90*/  ISETP.NE.AND P0, PT, R15, 0x29, PT ;  /* 0x000000290f00780c */ /* 0x000fe20003f05270 */
[----:B------:R-:W-:Y:S01]  /*4ea0*/  UIADD3 UR13, UR5, 0x380, URZ ;  /* 0x00000380050d7890 */ /* 0x000fe2000fffe03f */
[----:B------:R-:W-:Y:S01]  /*4eb0*/  VIADD R23, R23, 0x10 ;  /* 0x0000001017177836 */ /* 0x000fe20000000000 */
[----:B------:R-:W-:Y:S01]  /*4ec0*/  UIADD3.X UR5, URZ, UR21, URZ, UP0, !UPT ;  /* 0x000000153f057290 */ /* 0x000fe200087fe43f */
[----:B------:R-:W-:Y:S01]  /*4ed0*/  SEL R6, RZ, 0x1, P0 ;  /* 0x00000001ff067807 */ /* 0x000fe20000000000 */
[----:B------:R-:W-:Y:S01]  /*4ee0*/  UMOV UR19, 0x30000 ;  /* 0x0003000000137882 */ /* 0x000fe20000000000 */
[----:B------:R-:W-:Y:S01]  /*4ef0*/  SEL R15, R15, RZ, P0 ;  /* 0x000000ff0f0f7207 */ /* 0x000fe20000000000 */
[----:B------:R-:W-:Y:S01]  /*4f00*/  UIADD3 UR14, UR8, 0x29380, URZ ;  /* 0x00029380080e7890 */ /* 0x000fe2000fffe03f */
[----:B------:R-:W-:-:S02]  /*4f10*/  LOP3.LUT R5, R5, R6, RZ, 0x3c, !PT ;  /* 0x0000000605057212 */ /* 0x000fc400078e3cff */
[----:B------:R-:W-:Y:S02]  /*4f20*/  UMOV UR8, UR13 ;  /* 0x0000000d00087c82 */ /* 0x000fe40008000000 */
[----:B------:R0:W-:Y:S02]  /*4f30*/  UTMALDG.3D [UR8], [UR4], desc[UR6] ;  /* 0x00000608040075b4 */ /* 0x0001e40008011000 */
[----:B0-----:R-:W-:Y:S01]  /*4f40*/  UMOV UR8, UR14 ;  /* 0x0000000e00087c82 */ /* 0x001fe20008000000 */
[----:B------:R-:W-:Y:S02]  /*4f50*/  UMOV UR11, UR18 ;  /* 0x00000012000b7c82 */ /* 0x000fe40008000000 */
[----:B------:R0:W-:Y:S02]  /*4f60*/  UTMALDG.3D.MULTICAST [UR8], [UR22], UR19, desc[UR6] ;  /* 0x00000608160073b4 */ /* 0x0001e40008011813 */
[----:B0-----:R-:W-:Y:S05]  /*4f70*/  @P1 BRA `(.L_x_93) ;  /* 0xfffffffc00401947 */ /* 0x001fea000383ffff */
.L_x_90:
[----:B------:R-:W-:Y:S05]  /*4f80*/  BSYNC B1 ;  /* 0x0000000000017941 */ /* 0x000fea0003800000 */
.L_x_89:
[----:B------:R-:W-:Y:S01]  /*4f90*/  LOP3.LUT P1, RZ, R12, 0xff, RZ, 0xc0, !PT ;  /* 0x000000ff0cff7812 */ /* 0x000fe2000782c0ff */
[C---:B------:R-:W-:Y:S01]  /*4fa0*/  IMAD.IADD R7, R11.reuse, 0x1, R8 ;  /* 0x000000010b077824 */ /* 0x040fe200078e0208 */
[----:B------:R-:W-:Y:S01]  /*4fb0*/  ULDC.64 UR4, c[0x0][0x650] ;  /* 0x0001940000047ab9 */ /* 0x000fe20000000a00 */
[----:B------:R-:W-:Y:S01]  /*4fc0*/  ISETP.GE.U32.AND P2, PT, R11, 0x29, PT ;  /* 0x000000290b00780c */ /* 0x000fe20003f46070 */
[----:B------:R-:W-:Y:S01]  /*4fd0*/  BSSY B1, `(.L_x_94) ;  /* 0x000006b000017945 */ /* 0x000fe20003800000 */
[----:B------:R-:W-:Y:S01]  /*4fe0*/  IMAD.MOV.U32 R20, RZ, RZ, -0x1 ;  /* 0xffffffffff147424 */ /* 0x000fe200078e00ff */
[----:B------:R-:W-:Y:S01]  /*4ff0*/  ISETP.GT.U32.AND P0, PT, R7, 0x28, PT ;  /* 0x000000280700780c */ /* 0x000fe20003f04070 */
[----:B------:R-:W-:Y:S01]  /*5000*/  IMAD.MOV.U32 R19, RZ, RZ, -0x1 ;  /* 0xffffffffff137424 */ /* 0x000fe200078e00ff */
[----:B------:R-:W-:Y:S02]  /*5010*/  PRMT R12, RZ, 0x7610, R12 ;  /* 0x00007610ff0c7816 */ /* 0x000fe4000000000c */
[----:B------:R-:W-:-:S03]  /*5020*/  ISETP.LT.U32.AND P0, PT, R11, 0x29, P0 ;  /* 0x000000290b00780c */ /* 0x000fc60000701070 */
[----:B------:R-:W0:Y:S01]  /*5030*/  @P1 S2R R5, SR_CgaCtaId ;  /* 0x0000000000051919 */ /* 0x000e220000008800 */
[----:B------:R-:W-:-:S04]  /*5040*/  @P1 MOV R4, 0x400 ;  /* 0x0000040000041802 */ /* 0x000fc80000000f00 */
[----:B0-----:R-:W-:Y:S01]  /*5050*/  @P1 LEA R6, R5, R4, 0x18 ;  /* 0x0000000405061211 */ /* 0x001fe200078ec0ff */
[----:B------:R-:W-:Y:S01]  /*5060*/  IMAD.WIDE.U32 R4, R7, -0x3831f383, RZ ;  /* 0xc7ce0c7d07047825 */ /* 0x000fe200078e00ff */
[----:B------:R-:W-:Y:S02]  /*5070*/  SEL R4, RZ, 0x1, !P0 ;  /* 0x00000001ff047807 */ /* 0x000fe40004000000 */
[----:B------:R0:W-:Y:S01]  /*5080*/  @P1 SYNCS.ARRIVE.TRANS64.A1T0 RZ, [R6+URZ+0x2a8], RZ ;  /* 0x0002a8ff06ff19a7 */ /* 0x0001e2000810003f */
[----:B------:R-:W-:Y:S02]  /*5090*/  IADD3 R16, P1, R16, UR36, RZ ;  /* 0x0000002410107c10 */ /* 0x000fe4000ff3e0ff */
[----:B------:R-:W-:Y:S02]  /*50a0*/  LOP3.LUT R3, R3, R4, RZ, 0x3c, !PT ;  /* 0x0000000403037212 */ /* 0x000fe400078e3cff */
[----:B------:R-:W-:Y:S02]  /*50b0*/  IADD3.X R17, R17, UR42, RZ, P1, !PT ;  /* 0x0000002a11117c10 */ /* 0x000fe40008ffe4ff */
[----:B------:R-:W-:-:S02]  /*50c0*/  ISETP.GE.U32.AND P0, PT, R16, UR4, PT ;  /* 0x0000000410007c0c */ /* 0x000fc4000bf06070 */
[----:B0-----:R-:W-:Y:S02]  /*50d0*/  SHF.R.U32.HI R6, RZ, 0x5, R5 ;  /* 0x00000005ff067819 */ /* 0x001fe40000011605 */
[----:B------:R-:W-:Y:S02]  /*50e0*/  ISETP.GE.U32.AND.EX P0, PT, R17, UR5, PT, P0 ;  /* 0x0000000511007c0c */ /* 0x000fe4000bf06100 */
[----:B------:R-:W-:Y:S01]  /*50f0*/  @P2 LOP3.LUT R3, R3, 0x1, R6, 0x78, !PT ;  /* 0x0000000103032812 */ /* 0x000fe200078e7806 */
[----:B------:R-:W-:Y:S01]  /*5100*/  IMAD R8, R6, -0x29, R7 ;  /* 0xffffffd706087824 */ /* 0x000fe200078e0207 */
[----:B------:R-:W-:Y:S01]  /*5110*/  PRMT R4, RZ, 0x7610, R4 ;  /* 0x00007610ff047816 */ /* 0x000fe20000000004 */
[----:B------:R-:W-:-:S08]  /*5120*/  IMAD.MOV.U32 R7, RZ, RZ, -0x1 ;  /* 0xffffffffff077424 */ /* 0x000fd000078e00ff */
[----:B------:R-:W-:Y:S05]  /*5130*/  @P0 BRA `(.L_x_95) ;  /* 0x0000000400500947 */ /* 0x000fea0003800000 */
[----:B------:R-:W0:Y:S01]  /*5140*/  S2R R19, SR_CTAID.X ;  /* 0x0000000000137919 */ /* 0x000e220000002500 */
[----:B------:R-:W-:Y:S01]  /*5150*/  ULDC.64 UR4, c[0x0][0x628] ;  /* 0x00018a0000047ab9 */ /* 0x000fe20000000a00 */
[----:B------:R-:W1:Y:S01]  /*5160*/  LDC R20, c[0x0][0x144] ;  /* 0x00005100ff147b82 */ /* 0x000e620000000800 */
[----:B------:R-:W-:Y:S01]  /*5170*/  ISETP.NE.U32.AND P0, PT, RZ, UR4, PT ;  /* 0x00000004ff007c0c */ /* 0x000fe2000bf05070 */
[----:B------:R-:W2:Y:S01]  /*5180*/  S2R R14, SR_CTAID.Y ;  /* 0x00000000000e7919 */ /* 0x000ea20000002600 */
[----:B------:R-:W-:Y:S01]  /*5190*/  ULDC UR7, c[0x0][0x630] ;  /* 0x00018c0000077ab9 */ /* 0x000fe20000000800 */
[----:B------:R-:W-:Y:S01]  /*51a0*/  ULDC UR8, c[0x0][0x150] ;  /* 0x0000540000087ab9 */ /* 0x000fe20000000800 */
[----:B------:R-:W-:Y:S01]  /*51b0*/  ISETP.NE.AND.EX P0, PT, RZ, UR5, PT, P0 ;  /* 0x00000005ff007c0c */ /* 0x000fe2000bf05300 */
[----:B------:R-:W-:Y:S02]  /*51c0*/  IMAD.MOV.U32 R4, RZ, RZ, R16 ;  /* 0x000000ffff047224 */ /* 0x000fe400078e0010 */
[----:B------:R-:W-:Y:S01]  /*51d0*/  IMAD.MOV.U32 R5, RZ, RZ, R17 ;  /* 0x000000ffff057224 */ /* 0x000fe200078e0011 */
[----:B0-----:R-:W-:-:S09]  /*51e0*/  I2FP.F32.U32 R21, R19 ;  /* 0x0000001300157245 */ /* 0x001fd20000201000 */
[----:B------:R-:W-:Y:S05]  /*51f0*/  @!P0 BRA `(.L_x_96) ;  /* 0x0000000000288947 */ /* 0x000fea0003800000 */
[----:B------:R-:W-:Y:S02]  /*5200*/  ULDC UR6, c[0x0][0x634] ;  /* 0x00018d0000067ab9 */ /* 0x000fe40000000800 */
[----:B------:R-:W-:-:S05]  /*5210*/  IADD3 R5, P0, R16, UR6, RZ ;  /* 0x0000000610057c10 */ /* 0x000fca000ff1e0ff */
[----:B------:R-:W-:-:S04]  /*5220*/  IMAD.X R15, RZ, RZ, R17, P0 ;  /* 0x000000ffff0f7224 */ /* 0x000fc800000e0611 */
[----:B------:R-:W-:-:S04]  /*5230*/  IMAD.WIDE.U32 R6, R15, UR4, RZ ;  /* 0x000000040f067c25 */ /* 0x000fc8000f8e00ff */
[----:B------:R-:W-:-:S04]  /*5240*/  IMAD.WIDE.U32 R6, P0, R5, UR5, R6 ;  /* 0x0000000505067c25 */ /* 0x000fc8000f800006 */
[----:B------:R-:W-:-:S04]  /*5250*/  IMAD.WIDE.U32 R4, R5, UR4, RZ ;  /* 0x0000000405047c25 */ /* 0x000fc8000f8e00ff */
[----:B------:R-:W-:Y:S01]  /*5260*/  IMAD.MOV.U32 R4, RZ, RZ, R7 ;  /* 0x000000ffff047224 */ /* 0x000fe200078e0007 */
[----:B------:R-:W-:Y:S01]  /*5270*/  IADD3 RZ, P1, R5, R6, RZ ;  /* 0x0000000605ff7210 */ /* 0x000fe20007f3e0ff */
[----:B------:R-:W-:-:S04]  /*5280*/  IMAD.X R5, RZ, RZ, RZ, P0 ;  /* 0x000000ffff057224 */ /* 0x000fc800000e06ff */
[----:B------:R-:W-:-:S08]  /*5290*/  IMAD.WIDE.U32.X R4, R15, UR5, R4, P1 ;  /* 0x000000050f047c25 */ /* 0x000fd000088e0404 */
.L_x_96:
[----:B------:R-:W-:Y:S01]  /*52a0*/  FMUL R21, R21, UR8 ;  /* 0x0000000815157c20 */ /* 0x000fe20008400000 */
[--C-:B------:R-:W-:Y:S01]  /*52b0*/  SHF.R.U64 R15, R4, UR7, R5.reuse ;  /* 0x00000007040f7c19 */ /* 0x100fe20008001205 */
[----:B------:R-:W-:Y:S01]  /*52c0*/  ULDC.64 UR4, c[0x0][0x620] ;  /* 0x0001880000047ab9 */ /* 0x000fe20000000a00 */
[----:B------:R-:W-:Y:S01]  /*52d0*/  SHF.R.U32.HI R4, RZ, UR7, R5 ;  /* 0x00000007ff047c19 */ /* 0x000fe20008011605 */
[----:B------:R-:W-:Y:S01]  /*52e0*/  ULDC.64 UR6, c[0x0][0x640] ;  /* 0x0001900000067ab9 */ /* 0x000fe20000000a00 */
[----:B------:R-:W-:Y:S01]  /*52f0*/  IADD3 R5, P0, RZ, -R15, RZ ;  /* 0x8000000fff057210 */ /* 0x000fe20007f1e0ff */
[----:B------:R-:W0:Y:S04]  /*5300*/  F2I.U32.TRUNC.NTZ R21, R21 ;  /* 0x0000001500157305 */ /* 0x000e28000020f000 */
[----:B------:R-:W-:Y:S01]  /*5310*/  IMAD.X R4, RZ, RZ, ~R4, P0 ;  /* 0x000000ffff047224 */ /* 0x000fe200000e0e04 */
[----:B------:R-:W-:-:S03]  /*5320*/  ISETP.NE.U32.AND P0, PT, RZ, UR6, PT ;  /* 0x00000006ff007c0c */ /* 0x000fc6000bf05070 */
[----:B------:R-:W-:Y:S01]  /*5330*/  IMAD R4, R4, UR4, RZ ;  /* 0x0000000404047c24 */ /* 0x000fe2000f8e02ff */
[----:B------:R-:W-:-:S03]  /*5340*/  ISETP.NE.AND.EX P0, PT, RZ, UR7, PT, P0 ;  /* 0x00000007ff007c0c */ /* 0x000fc6000bf05300 */
[C---:B------:R-:W-:Y:S01]  /*5350*/  IMAD R7, R5.reuse, UR5, R4 ;  /* 0x0000000505077c24 */ /* 0x040fe2000f8e0204 */
[----:B------:R-:W-:Y:S01]  /*5360*/  ULDC UR5, c[0x0][0x154] ;  /* 0x0000550000057ab9 */ /* 0x000fe20000000800 */
[----:B------:R-:W-:Y:S01]  /*5370*/  IMAD.WIDE.U32 R4, R5, UR4, R16 ;  /* 0x0000000405047c25 */ /* 0x000fe2000f8e0010 */
[----:B------:R-:W-:-:S03]  /*5380*/  ULDC UR4, c[0x0][0x618] ;  /* 0x0001860000047ab9 */ /* 0x000fc60000000800 */
[----:B0-----:R-:W-:Y:S02]  /*5390*/  IMAD.MOV R6, RZ, RZ, -R21 ;  /* 0x000000ffff067224 */ /* 0x001fe400078e0a15 */
[----:B------:R-:W0:Y:S01]  /*53a0*/  LDC R21, c[0x0][0x148] ;  /* 0x00005200ff157b82 */ /* 0x000e220000000800 */
[----:B------:R-:W-:Y:S02]  /*53b0*/  IMAD.IADD R5, R5, 0x1, R7 ;  /* 0x0000000105057824 */ /* 0x000fe400078e0207 */
[----:B-1----:R-:W-:Y:S01]  /*53c0*/  IMAD R19, R20, R6, R19 ;  /* 0x0000000614137224 */ /* 0x002fe200078e0213 */
[----:B--2---:R-:W-:Y:S02]  /*53d0*/  I2FP.F32.U32 R6, R14 ;  /* 0x0000000e00067245 */ /* 0x004fe40000201000 */
[--C-:B------:R-:W-:Y:S02]  /*53e0*/  SHF.R.U64 R20, R4, UR4, R5.reuse ;  /* 0x0000000404147c19 */ /* 0x100fe40008001205 */
[----:B------:R-:W-:Y:S01]  /*53f0*/  SHF.R.U32.HI R5, RZ, UR4, R5 ;  /* 0x00000004ff057c19 */ /* 0x000fe20008011605 */
[----:B------:R-:W-:Y:S01]  /*5400*/  FMUL R6, R6, UR5 ;  /* 0x0000000506067c20 */ /* 0x000fe20008400000 */
[----:B------:R-:W-:-:S02]  /*5410*/  ULDC UR4, c[0x0][0x608] ;  /* 0x0001820000047ab9 */ /* 0x000fc40000000800 */
[--C-:B------:R-:W-:Y:S01]  /*5420*/  SHF.R.U64 R23, R20, UR4, R5.reuse ;  /* 0x0000000414177c19 */ /* 0x100fe20008001205 */
[----:B------:R1:W2:Y:S01]  /*5430*/  F2I.U32.TRUNC.NTZ R24, R6 ;  /* 0x0000000600187305 */ /* 0x0002a2000020f000 */
[----:B------:R-:W-:Y:S01]  /*5440*/  SHF.R.U32.HI R4, RZ, UR4, R5 ;  /* 0x00000004ff047c19 */ /* 0x000fe20008011605 */
[----:B------:R-:W-:-:S03]  /*5450*/  ULDC UR4, c[0x0][0x658] ;  /* 0x0001960000047ab9 */ /* 0x000fc60000000800 */
[--C-:B------:R-:W-:Y:S02]  /*5460*/  SHF.R.U64 R22, R23, UR4, R4.reuse ;  /* 0x0000000417167c19 */ /* 0x100fe40008001204 */
[----:B------:R-:W-:-:S03]  /*5470*/  SHF.R.U32.HI R25, RZ, UR4, R4 ;  /* 0x00000004ff197c19 */ /* 0x000fc60008011604 */
[----:B------:R-:W-:Y:S02]  /*5480*/  IMAD.MOV.U32 R4, RZ, RZ, R22 ;  /* 0x000000ffff047224 */ /* 0x000fe400078e0016 */
[----:B------:R-:W-:Y:S01]  /*5490*/  IMAD.MOV.U32 R5, RZ, RZ, R25 ;  /* 0x000000ffff057224 */ /* 0x000fe200078e0019 */
[----:B-1----:R-:W-:Y:S06]  /*54a0*/  @!P0 BRA `(.L_x_97) ;  /* 0x0000000000288947 */ /* 0x002fec0003800000 */
        /* <DEDUP_REMOVED lines=10> */
.L_x_97:
[----:B------:R-:W-:Y:S01]  /*5550*/  ISETP.NE.AND P0, PT, R2, 0x1, PT ;  /* 0x000000010200780c */ /* 0x000fe20003f05270 */
[----:B------:R-:W-:Y:S01]  /*5560*/  ULDC UR4, c[0x0][0x648] ;  /* 0x0001920000047ab9 */ /* 0x000fe20000000800 */
[----:B------:R-:W-:Y:S01]  /*5570*/  LOP3.LUT R23, R23, UR16, RZ, 0xc0, !PT ;  /* 0x0000001017177c12 */ /* 0x000fe2000f8ec0ff */
[----:B--2---:R-:W-:Y:S01]  /*5580*/  IMAD.MOV R24, RZ, RZ, -R24 ;  /* 0x000000ffff187224 */ /* 0x004fe200078e0a18 */
[----:B------:R-:W-:Y:S01]  /*5590*/  SHF.R.U64 R4, R4, UR4, R5 ;  /* 0x0000000404047c19 */ /* 0x000fe20008001205 */
[----:B------:R-:W-:Y:S01]  /*55a0*/  ULDC UR4, c[0x0][0x638] ;  /* 0x00018e0000047ab9 */ /* 0x000fe20000000800 */
[----:B------:R-:W-:Y:S01]  /*55b0*/  LOP3.LUT R7, R20, UR15, RZ, 0xc0, !PT ;  /* 0x0000000f14077c12 */ /* 0x000fe2000f8ec0ff */
[----:B------:R-:W-:Y:S02]  /*55c0*/  ULDC UR5, c[0x0][0x610] ;  /* 0x0001840000057ab9 */ /* 0x000fe40000000800 */
[----:B------:R-:W-:Y:S02]  /*55d0*/  IMAD.MOV R5, RZ, RZ, -R4 ;  /* 0x000000ffff057224 */ /* 0x000fe400078e0a04 */
[----:B------:R-:W-:-:S02]  /*55e0*/  IMAD R4, R4, UR17, R23 ;  /* 0x0000001104047c24 */ /* 0x000fc4000f8e0217 */
[----:B0-----:R-:W-:Y:S02]  /*55f0*/  @P0 IMAD R19, R21, R24, R14 ;  /* 0x0000001815130224 */ /* 0x001fe400078e020e */
[----:B------:R-:W-:Y:S01]  /*5600*/  IMAD R22, R5, UR4, R22 ;  /* 0x0000000405167c24 */ /* 0x000fe2000f8e0216 */
[----:B------:R-:W-:Y:S01]  /*5610*/  ULDC UR4, c[0x0][0x600] ;  /* 0x0001800000047ab9 */ /* 0x000fe20000000800 */
[----:B------:R-:W-:Y:S02]  /*5620*/  IMAD R20, R4, UR5, R19 ;  /* 0x0000000504147c24 */ /* 0x000fe4000f8e0213 */
[----:B------:R-:W-:Y:S02]  /*5630*/  IMAD R5, R22, UR4, R7 ;  /* 0x0000000416057c24 */ /* 0x000fe4000f8e0207 */
[----:B------:R-:W-:Y:S02]  /*5640*/  IMAD.MOV.U32 R4, RZ, RZ, 0x1 ;  /* 0x00000001ff047424 */ /* 0x000fe400078e00ff */
[----:B------:R-:W-:Y:S01]  /*5650*/  IMAD.MOV.U32 R7, RZ, RZ, R15 ;  /* 0x000000ffff077224 */ /* 0x000fe200078e000f */
[----:B------:R-:W-:-:S02]  /*5660*/  SEL R19, R5, R20, !P0 ;  /* 0x0000001405137207 */ /* 0x000fc40004000000 */
[----:B------:R-:W-:-:S07]  /*5670*/  SEL R20, R20, R5, !P0 ;  /* 0x0000000514147207 */ /* 0x000fce0004000000 */
.L_x_95:
[----:B------:R-:W-:Y:S05]  /*5680*/  BSYNC B1 ;  /* 0x0000000000017941 */ /* 0x000fea0003800000 */
.L_x_94:
[----:B------:R-:W-:-:S13]  /*5690*/  LOP3.LUT P0, RZ, R4, 0xff, RZ, 0xc0, !PT ;  /* 0x000000ff04ff7812 */ /* 0x000fda000780c0ff */
[----:B------:R-:W-:Y:S05]  /*56a0*/  @P0 BRA `(.L_x_98) ;  /* 0xfffffff4003c0947 */ /* 0x000fea000383ffff */
[----:B------:R-:W-:Y:S05]  /*56b0*/  BSYNC B0 ;  /* 0x0000000000007941 */ /* 0x000fea0003800000 */
.L_x_87:
[----:B------:R-:W-:-:S03]  /*56c0*/  UMOV UR4, 0xffffffff ;  /* 0xffffffff00047882 */ /* 0x000fc60000000000 */
[----:B------:R-:W-:Y:S05]  /*56d0*/  BRA.DIV UR4, `(.L_x_99) ;  /* 0x0000001a044c7947 */ /* 0x000fea000b800000 */
[----:B------:R-:W-:-:S13]  /*56e0*/  ELECT P6, URZ, PT ;  /* 0x00000000003f782f */ /* 0x000fda00038c0000 */
.L_x_150:
[----:B------:R-:W-:Y:S04]  /*56f0*/  BSSY B0, `(.L_x_100) ;  /* 0x0000178000007945 */ /* 0x000fe80003800000 */
[----:B------:R-:W-:Y:S05]  /*5700*/  @!P6 BRA `(.L_x_101) ;  /* 0x0000001400d8e947 */ /* 0x000fea0003800000 */
[----:B------:R-:W-:-:S04]  /*5710*/  LOP3.LUT R18, R18, 0x2, RZ, 0xfc, !PT ;  /* 0x0000000212127812 */ /* 0x000fc800078efcff */
[----:B------:R-:W-:-:S13]  /*5720*/  ISETP.NE.AND P0, PT, R18, 0x3, PT ;  /* 0x000000031200780c */ /* 0x000fda0003f05270 */
[----:B------:R-:W-:Y:S05]  /*5730*/  @!P0 BRA `(.L_x_102) ;  /* 0x0000000000048947 */ /* 0x000fea0003800000 */
[----:B------:R-:W-:Y:S01]  /*5740*/  BPT.TRAP 0x1 ;  /* 0x000000040000795c */ /* 0x000fe20000300000 */
.L_x_102:
[----:B------:R-:W0:Y:S01]  /*5750*/  S2R R5, SR_CgaCtaId ;  /* 0x0000000000057919 */ /* 0x000e220000008800 */
[----:B------:R-:W-:Y:S02]  /*5760*/  MOV R0, 0x400 ;  /* 0x0000040000007802 */ /* 0x000fe40000000f00 */
[----:B------:R-:W-:Y:S02]  /*5770*/  SHF.L.U32 R2, R3, 0x1f, RZ ;  /* 0x0000001f03027819 */ /* 0x000fe400000006ff */
[----:B0-----:R-:W-:-:S05]  /*5780*/  LEA R5, R5, R0, 0x18 ;  /* 0x0000000005057211 */ /* 0x001fca00078ec0ff */
[----:B------:R-:W-:-:S04]  /*5790*/  VIADD R5, R5, 0x148 ;  /* 0x0000014805057836 */ /* 0x000fc80000000000 */
[C---:B------:R-:W-:Y:S02]  /*57a0*/  IMAD R7, R8.reuse, 0x8, R5 ;  /* 0x0000000808077824 */ /* 0x040fe400078e0205 */
[----:B------:R-:W-:Y:S02]  /*57b0*/  VIADD R8, R8, 0x1 ;  /* 0x0000000108087836 */ /* 0x000fe40000000000 */
[----:B------:R-:W0:Y:S03]  /*57c0*/  SYNCS.PHASECHK.TRANS64.TRYWAIT P0, [R7+URZ], R2 ;  /* 0x00000002070075a7 */ /* 0x000e26000800017f */
[----:B------:R-:W-:-:S04]  /*57d0*/  ISETP.NE.AND P1, PT, R8, 0x29, PT ;  /* 0x000000290800780c */ /* 0x000fc80003f25270 */
[----:B------:R-:W-:Y:S02]  /*57e0*/  SEL R0, RZ, 0x1, P1 ;  /* 0x00000001ff007807 */ /* 0x000fe40000800000 */
[----:B------:R-:W-:Y:S02]  /*57f0*/  SEL R8, R8, RZ, P1 ;  /* 0x000000ff08087207 */ /* 0x000fe40000800000 */
[----:B------:R-:W-:-:S03]  /*5800*/  LOP3.LUT R9, R3, R0, RZ, 0x3c, !PT ;  /* 0x0000000003097212 */ /* 0x000fc600078e3cff */
[----:B------:R-:W-:Y:S01]  /*5810*/  IMAD R6, R8, 0x8, R5 ;  /* 0x0000000808067824 */ /* 0x000fe200078e0205 */
[----:B------:R-:W-:Y:S01]  /*5820*/  SHF.L.U32 R3, R9, 0x1f, RZ ;  /* 0x0000001f09037819 */ /* 0x000fe200000006ff */
[----:B0-----:R-:W-:Y:S06]  /*5830*/  @!P0 BRA `(.L_x_103) ;  /* 0x0000001800148947 */ /* 0x001fec0003800000 */
.L_x_151:
[----:B------:R-:W1:Y:S01]  /*5840*/  SYNCS.PHASECHK.TRANS64.TRYWAIT P0, [R6+URZ], R3 ;  /* 0x00000003060075a7 */ /* 0x000e62000800017f */
[----:B------:R-:W-:-:S05]  /*5850*/  VIADD R0, R8, 0x1 ;  /* 0x0000000108007836 */ /* 0x000fca0000000000 */
[----:B------:R-:W-:-:S04]  /*5860*/  ISETP.NE.AND P1, PT, R0, 0x29, PT ;  /* 0x000000290000780c */ /* 0x000fc80003f25270 */
[----:B0-----:R-:W-:Y:S02]  /*5870*/  SEL R2, RZ, 0x1, P1 ;  /* 0x00000001ff027807 */ /* 0x001fe40000800000 */
[----:B------:R-:W-:Y:S02]  /*5880*/  SEL R0, R0, RZ, P1 ;  /* 0x000000ff00007207 */ /* 0x000fe40000800000 */
[----:B------:R-:W-:-:S03]  /*5890*/  LOP3.LUT R9, R9, R2, RZ, 0x3c, !PT ;  /* 0x0000000209097212 */ /* 0x000fc600078e3cff */
[----:B------:R-:W-:Y:S01]  /*58a0*/  IMAD R7, R0, 0x8, R5 ;  /* 0x0000000800077824 */ /* 0x000fe200078e0205 */
[----:B------:R-:W-:Y:S01]  /*58b0*/  SHF.L.U32 R4, R9, 0x1f, RZ ;  /* 0x0000001f09047819 */ /* 0x000fe200000006ff */
[----:B-1----:R-:W-:Y:S06]  /*58c0*/  @!P0 BRA `(.L_x_104) ;  /* 0x0000001800048947 */ /* 0x002fec0003800000 */
.L_x_152:
[----:B------:R-:W1:Y:S01]  /*58d0*/  SYNCS.PHASECHK.TRANS64.TRYWAIT P0, [R7+URZ], R4 ;  /* 0x00000004070075a7 */ /* 0x000e62000800017f */
[----:B------:R-:W-:-:S05]  /*58e0*/  VIADD R0, R0, 0x1 ;  /* 0x0000000100007836 */ /* 0x000fca0000000000 */
[----:B------:R-:W-:-:S04]  /*58f0*/  ISETP.NE.AND P1, PT, R0, 0x29, PT ;  /* 0x000000290000780c */ /* 0x000fc80003f25270 */
[----:B------:R-:W-:Y:S02]  /*5900*/  SEL R2, RZ, 0x1, P1 ;  /* 0x00000001ff027807 */ /* 0x000fe40000800000 */
[----:B------:R-:W-:Y:S02]  /*5910*/  SEL R0, R0, RZ, P1 ;  /* 0x000000ff00007207 */ /* 0x000fe40000800000 */
[----:B------:R-:W-:-:S03]  /*5920*/  LOP3.LUT R9, R9, R2, RZ, 0x3c, !PT ;  /* 0x0000000209097212 */ /* 0x000fc600078e3cff */
[----:B0-----:R-:W-:Y:S01]  /*5930*/  IMAD R6, R0, 0x8, R5 ;  /* 0x0000000800067824 */ /* 0x001fe200078e0205 */
[----:B------:R-:W-:Y:S01]  /*5940*/  SHF.L.U32 R3, R9, 0x1f, RZ ;  /* 0x0000001f09037819 */ /* 0x000fe200000006ff */
[----:B-1----:R-:W-:Y:S06]  /*5950*/  @!P0 BRA `(.L_x_105) ;  /* 0x0000001400f48947 */ /* 0x002fec0003800000 */
.L_x_153:
        /* <DEDUP_REMOVED lines=9> */
.L_x_154:
        /* <DEDUP_REMOVED lines=9> */
.L_x_155:
        /* <DEDUP_REMOVED lines=9> */
.L_x_156:
        /* <DEDUP_REMOVED lines=9> */
.L_x_157:
        /* <DEDUP_REMOVED lines=9> */
.L_x_158:
        /* <DEDUP_REMOVED lines=9> */
.L_x_159:
        /* <DEDUP_REMOVED lines=9> */
.L_x_160:
        /* <DEDUP_REMOVED lines=9> */
.L_x_161:
        /* <DEDUP_REMOVED lines=9> */
.L_x_162:
        /* <DEDUP_REMOVED lines=9> */
.L_x_163:
        /* <DEDUP_REMOVED lines=9> */
.L_x_164:
        /* <DEDUP_REMOVED lines=9> */
.L_x_165:
        /* <DEDUP_REMOVED lines=9> */
.L_x_166:
        /* <DEDUP_REMOVED lines=9> */
.L_x_167:
        /* <DEDUP_REMOVED lines=9> */
.L_x_168:
        /* <DEDUP_REMOVED lines=9> */
.L_x_169:
        /* <DEDUP_REMOVED lines=9> */
.L_x_170:
        /* <DEDUP_REMOVED lines=9> */
.L_x_171:
        /* <DEDUP_REMOVED lines=9> */
.L_x_172:
        /* <DEDUP_REMOVED lines=9> */
.L_x_173:
        /* <DEDUP_REMOVED lines=9> */
.L_x_174:
        /* <DEDUP_REMOVED lines=9> */
.L_x_175:
        /* <DEDUP_REMOVED lines=9> */
.L_x_176:
        /* <DEDUP_REMOVED lines=9> */
.L_x_177:
        /* <DEDUP_REMOVED lines=9> */
.L_x_178:
        /* <DEDUP_REMOVED lines=9> */
.L_x_179:
        /* <DEDUP_REMOVED lines=9> */
.L_x_180:
        /* <DEDUP_REMOVED lines=9> */
.L_x_181:
        /* <DEDUP_REMOVED lines=9> */
.L_x_182:
        /* <DEDUP_REMOVED lines=9> */
.L_x_183:
        /* <DEDUP_REMOVED lines=9> */
.L_x_184:
        /* <DEDUP_REMOVED lines=9> */
.L_x_185:
        /* <DEDUP_REMOVED lines=9> */
.L_x_186:
        /* <DEDUP_REMOVED lines=9> */
.L_x_187:
        /* <DEDUP_REMOVED lines=9> */
.L_x_188:
        /* <DEDUP_REMOVED lines=9> */
.L_x_189:
[----:B------:R-:W1:Y:S01]  /*6da0*/  SYNCS.PHASECHK.TRANS64.TRYWAIT P0, [R6+URZ], R3 ;  /* 0x00000003060075a7 */ /* 0x000e62000800017f */
[----:B------:R-:W-:-:S05]  /*6db0*/  VIADD R0, R0, 0x1 ;  /* 0x0000000100007836 */ /* 0x000fca0000000000 */
[----:B------:R-:W-:-:S04]  /*6dc0*/  ISETP.NE.AND P1, PT, R0, 0x29, PT ;  /* 0x000000290000780c */ /* 0x000fc80003f25270 */
[----:B------:R-:W-:Y:S02]  /*6dd0*/  SEL R2, RZ, 0x1, P1 ;  /* 0x00000001ff027807 */ /* 0x000fe40000800000 */
[----:B------:R-:W-:Y:S02]  /*6de0*/  SEL R0, R0, RZ, P1 ;  /* 0x000000ff00007207 */ /* 0x000fe40000800000 */
[----:B------:R-:W-:Y:S01]  /*6df0*/  LOP3.LUT R2, R9, R2, RZ, 0x3c, !PT ;  /* 0x0000000209027212 */ /* 0x000fe200078e3cff */
[----:B-1----:R-:W-:Y:S06]  /*6e00*/  @!P0 BRA `(.L_x_142) ;  /* 0x0000000c00ac8947 */ /* 0x002fec0003800000 */
.L_x_190:
[----:B------:R-:W-:Y:S01]  /*6e10*/  IMAD R5, R0, 0x8, R5 ;  /* 0x0000000800057824 */ /* 0x000fe200078e0205 */
[----:B------:R-:W-:-:S07]  /*6e20*/  SHF.L.U32 R0, R2, 0x1f, RZ ;  /* 0x0000001f02007819 */ /* 0x000fce00000006ff */
.L_x_143:
[----:B--2---:R2:W3:Y:S02]  /*6e30*/  SYNCS.PHASECHK.TRANS64.TRYWAIT P0, [R5+URZ], R0 ;  /* 0x00000000050075a7 */ /* 0x0044e4000800017f */
[----:B---3--:R-:W-:Y:S05]  /*6e40*/  @!P0 NANOSLEEP.SYNCS 0x989680 ;  /* 0x009896800000895d */ /* 0x008fea0003900000 */
[----:B------:R-:W3:Y:S02]  /*6e50*/  @!P0 SYNCS.PHASECHK.TRANS64 P0, [R5+URZ], R0 ;  /* 0x00000000050085a7 */ /* 0x000ee4000800007f */
[----:B---3--:R-:W-:Y:S05]  /*6e60*/  @!P0 BRA `(.L_x_143) ;  /* 0xfffffffc00f08947 */ /* 0x008fea000383ffff */
.L_x_101:
[----:B------:R-:W-:Y:S05]  /*6e70*/  BSYNC B0 ;  /* 0x0000000000007941 */ /* 0x000fea0003800000 */
.L_x_100:
[----:B------:R-:W-:Y:S05]  /*6e80*/  EXIT ;  /* 0x000000000000794d */ /* 0x000fea0003800000 */
.L_x_22:
[----:B-1----:R1:W2:Y:S02]  /*6e90*/  SYNCS.PHASECHK.TRANS64.TRYWAIT P1, [R3+URZ], R0 ;  /* 0x00000000030075a7 */ /* 0x0022a4000802017f */
[----:B--2---:R-:W-:Y:S05]  /*6ea0*/  @!P1 NANOSLEEP.SYNCS 0x989680 ;  /* 0x009896800000995d */ /* 0x004fea0003900000 */
[----:B------:R-:W2:Y:S02]  /*6eb0*/  @!P1 SYNCS.PHASECHK.TRANS64 P1, [R3+URZ], R0 ;  /* 0x00000000030095a7 */ /* 0x000ea4000802007f */
[----:B--2---:R-:W-:Y:S05]  /*6ec0*/  @!P1 BRA `(.L_x_22) ;  /* 0xfffffffc00f09947 */ /* 0x004fea000383ffff */
[----:B------:R-:W-:Y:S05]  /*6ed0*/  BRA `(.L_x_21) ;  /* 0xffffffac00587947 */ /* 0x000fea000383ffff */
.L_x_27:
[----:B-1----:R-:W-:-:S04]  /*6ee0*/  IMAD.U32 R5, RZ, RZ, UR4 ;  /* 0x00000004ff057e24 */ /* 0x002fc8000f8e00ff */
[----:B------:R1:W2:Y:S03]  /*6ef0*/  SYNCS.PHASECHK.TRANS64.TRYWAIT P1, [R5+URZ], R4 ;  /* 0x00000004050075a7 */ /* 0x0002a6000802017f */
[----:B--2---:R-:W-:Y:S05]  /*6f00*/  @!P1 NANOSLEEP.SYNCS 0x989680 ;  /* 0x009896800000995d */ /* 0x004fea0003900000 */
[----:B------:R-:W2:Y:S02]  /*6f10*/  @!P1 SYNCS.PHASECHK.TRANS64 P1, [R5+URZ], R4 ;  /* 0x00000004050095a7 */ /* 0x000ea4000802007f */
[----:B--2---:R-:W-:Y:S05]  /*6f20*/  @!P1 BRA `(.L_x_27) ;  /* 0xfffffffc00ec9947 */ /* 0x004fea000383ffff */
[----:B------:R-:W-:Y:S05]  /*6f30*/  BRA `(.L_x_26) ;  /* 0xffffffac00ec7947 */ /* 0x000fea000383ffff */
.L_x_88:
[----:B------:R-:W-:Y:S01]  /*6f40*/  BSSY B1, `(.L_x_144) ;  /* 0x0000006000017945 */ /* 0x000fe20003800000 */
[----:B------:R-:W-:-:S07]  /*6f50*/  IMAD.MOV.U32 R15, RZ, RZ, -0x1 ;  /* 0xffffffffff0f7424 */ /* 0x000fce00078e00ff */
[----:B------:R-:W-:Y:S05]  /*6f60*/  WARPSYNC.COLLECTIVE R15, `(.L_x_145) ;  /* 0x000000000f0c7348 */ /* 0x000fea0003c00000 */
[----:B------:R-:W-:Y:S02]  /*6f70*/  ELECT P6, UR62, PT ;  /* 0x00000000003e782f */ /* 0x000fe400038c0000 */
[----:B------:R-:W-:Y:S01]  /*6f80*/  MOV R14, UR62 ;  /* 0x0000003e000e7c02 */ /* 0x000fe20008000f00 */
[----:B------:R-:W-:Y:S10]  /*6f90*/  ENDCOLLECTIVE ;  /* 0x000000000000791b */ /* 0x000ff40003800000 */
.L_x_145:
[----:B------:R-:W-:Y:S05]  /*6fa0*/  BSYNC B1 ;  /* 0x0000000000017941 */ /* 0x000fea0003800000 */
.L_x_144:
[----:B------:R-:W-:Y:S05]  /*6fb0*/  BRA `(.L_x_146) ;  /* 0xffffffdc00047947 */ /* 0x000fea000383ffff */
.L_x_91:
[----:B0-----:R0:W1:Y:S02]  /*6fc0*/  SYNCS.PHASECHK.TRANS64.TRYWAIT P0, [R21+URZ+0x148], R6 ;  /* 0x00014806150075a7 */ /* 0x001064000800017f */
[----:B-1----:R-:W-:Y:S05]  /*6fd0*/  @!P0 NANOSLEEP.SYNCS 0x989680 ;  /* 0x009896800000895d */ /* 0x002fea0003900000 */
[----:B------:R-:W1:Y:S02]  /*6fe0*/  @!P0 SYNCS.PHASECHK.TRANS64 P0, [R21+URZ+0x148], R6 ;  /* 0x00014806150085a7 */ /* 0x000e64000800007f */
[----:B-1----:R-:W-:Y:S05]  /*6ff0*/  @!P0 BRA `(.L_x_91) ;  /* 0xfffffffc00f08947 */ /* 0x002fea000383ffff */
[----:B------:R-:W-:Y:S05]  /*7000*/  BRA `(.L_x_147) ;  /* 0xffffffdc00407947 */ /* 0x000fea000383ffff */
.L_x_99:
[----:B------:R-:W-:Y:S01]  /*7010*/  BSSY B0, `(.L_x_148) ;  /* 0x0000006000007945 */ /* 0x000fe20003800000 */
[----:B------:R-:W-:-:S07]  /*7020*/  IMAD.MOV.U32 R15, RZ, RZ, -0x1 ;  /* 0xffffffffff0f7424 */ /* 0x000fce00078e00ff */
[----:B------:R-:W-:Y:S05]  /*7030*/  WARPSYNC.COLLECTIVE R15, `(.L_x_149) ;  /* 0x000000000f0c7348 */ /* 0x000fea0003c00000 */
[----:B------:R-:W-:Y:S02]  /*7040*/  ELECT P6, UR62, PT ;  /* 0x00000000003e782f */ /* 0x000fe400038c0000 */
[----:B------:R-:W-:Y:S01]  /*7050*/  MOV R14, UR62 ;  /* 0x0000003e000e7c02 */ /* 0x000fe20008000f00 */
[----:B------:R-:W-:Y:S10]  /*7060*/  ENDCOLLECTIVE ;  /* 0x000000000000791b */ /* 0x000ff40003800000 */
.L_x_149:
[----:B------:R-:W-:Y:S05]  /*7070*/  BSYNC B0 ;  /* 0x0000000000007941 */ /* 0x000fea0003800000 */
.L_x_148:
[----:B------:R-:W-:Y:S05]  /*7080*/  BRA `(.L_x_150) ;  /* 0xffffffe400987947 */ /* 0x000fea000383ffff */
.L_x_103:
[----:B0-----:R0:W1:Y:S02]  /*7090*/  SYNCS.PHASECHK.TRANS64.TRYWAIT P0, [R7+URZ], R2 ;  /* 0x00000002070075a7 */ /* 0x001064000800017f */
[----:B-1----:R-:W-:Y:S05]  /*70a0*/  @!P0 NANOSLEEP.SYNCS 0x989680 ;  /* 0x009896800000895d */ /* 0x002fea0003900000 */
[----:B------:R-:W1:Y:S02]  /*70b0*/  @!P0 SYNCS.PHASECHK.TRANS64 P0, [R7+URZ], R2 ;  /* 0x00000002070085a7 */ /* 0x000e64000800007f */
[----:B-1----:R-:W-:Y:S05]  /*70c0*/  @!P0 BRA `(.L_x_103) ;  /* 0xfffffffc00f08947 */ /* 0x002fea000383ffff */
[----:B------:R-:W-:Y:S05]  /*70d0*/  BRA `(.L_x_151) ;  /* 0xffffffe400d87947 */ /* 0x000fea000383ffff */
.L_x_104:
[----:B0-----:R0:W1:Y:S02]  /*70e0*/  SYNCS.PHASECHK.TRANS64.TRYWAIT P0, [R6+URZ], R3 ;  /* 0x00000003060075a7 */ /* 0x001064000800017f */
[----:B-1----:R-:W-:Y:S05]  /*70f0*/  @!P0 NANOSLEEP.SYNCS 0x989680 ;  /* 0x009896800000895d */ /* 0x002fea0003900000 */
[----:B------:R-:W1:Y:S02]  /*7100*/  @!P0 SYNCS.PHASECHK.TRANS64 P0, [R6+URZ], R3 ;  /* 0x00000003060085a7 */ /* 0x000e64000800007f */
[----:B-1----:R-:W-:Y:S05]  /*7110*/  @!P0 BRA `(.L_x_104) ;  /* 0xfffffffc00f08947 */ /* 0x002fea000383ffff */
[----:B------:R-:W-:Y:S05]  /*7120*/  BRA `(.L_x_152) ;  /* 0xffffffe400e87947 */ /* 0x000fea000383ffff */
.L_x_105:
[----:B0-----:R0:W1:Y:S02]  /*7130*/  SYNCS.PHASECHK.TRANS64.TRYWAIT P0, [R7+URZ], R4 ;  /* 0x00000004070075a7 */ /* 0x001064000800017f */
[----:B-1----:R-:W-:Y:S05]  /*7140*/  @!P0 NANOSLEEP.SYNCS 0x989680 ;  /* 0x009896800000895d */ /* 0x002fea0003900000 */
[----:B------:R-:W1:Y:S02]  /*7150*/  @!P0 SYNCS.PHASECHK.TRANS64 P0, [R7+URZ], R4 ;  /* 0x00000004070085a7 */ /* 0x000e64000800007f */
[----:B-1----:R-:W-:Y:S05]  /*7160*/  @!P0 BRA `(.L_x_105) ;  /* 0xfffffffc00f08947 */ /* 0x002fea000383ffff */
[----:B------:R-:W-:Y:S05]  /*7170*/  BRA `(.L_x_153) ;  /* 0xffffffe400f87947 */ /* 0x000fea000383ffff */
.L_x_106:
[----:B0-----:R0:W1:Y:S02]  /*7180*/  SYNCS.PHASECHK.TRANS64.TRYWAIT P0, [R6+URZ], R3 ;  /* 0x00000003060075a7 */ /* 0x001064000800017f */
[----:B-1----:R-:W-:Y:S05]  /*7190*/  @!P0 NANOSLEEP.SYNCS 0x989680 ;  /* 0x009896800000895d */ /* 0x002fea0003900000 */
[----:B------:R-:W1:Y:S02]  /*71a0*/  @!P0 SYNCS.PHASECHK.TRANS64 P0, [R6+URZ], R3 ;  /* 0x00000003060085a7 */ /* 0x000e64000800007f */
[----:B-1----:R-:W-:Y:S05]  /*71b0*/  @!P0 BRA `(.L_x_106) ;  /* 0xfffffffc00f08947 */ /* 0x002fea000383ffff */
[----:B------:R-:W-:Y:S05]  /*71c0*/  BRA `(.L_x_154) ;  /* 0xffffffe800087947 */ /* 0x000fea000383ffff */
.L_x_107:
[----:B0-----:R0:W1:Y:S02]  /*71d0*/  SYNCS.PHASECHK.TRANS64.TRYWAIT P0, [R7+URZ], R4 ;  /* 0x00000004070075a7 */ /* 0x001064000800017f */
[----:B-1----:R-:W-:Y:S05]  /*71e0*/  @!P0 NANOSLEEP.SYNCS 0x989680 ;  /* 0x009896800000895d */ /* 0x002fea0003900000 */
[----:B------:R-:W1:Y:S02]  /*71f0*/  @!P0 SYNCS.PHASECHK.TRANS64 P0, [R7+URZ], R4 ;  /* 0x00000004070085a7 */ /* 0x000e64000800007f */
[----:B-1----:R-:W-:Y:S05]  /*7200*/  @!P0 BRA `(.L_x_107) ;  /* 0xfffffffc00f08947 */ /* 0x002fea000383ffff */
[----:B------:R-:W-:Y:S05]  /*7210*/  BRA `(.L_x_155) ;  /* 0xffffffe800187947 */ /* 0x000fea000383ffff */
.L_x_108:
[----:B0-----:R0:W1:Y:S02]  /*7220*/  SYNCS.PHASECHK.TRANS64.TRYWAIT P0, [R6+URZ], R3 ;  /* 0x00000003060075a7 */ /* 0x001064000800017f */
[----:B-1----:R-:W-:Y:S05]  /*7230*/  @!P0 NANOSLEEP.SYNCS 0x989680 ;  /* 0x009896800000895d */ /* 0x002fea0003900000 */
[----:B------:R-:W1:Y:S02]  /*7240*/  @!P0 SYNCS.PHASECHK.TRANS64 P0, [R6+URZ], R3 ;  /* 0x00000003060085a7 */ /* 0x000e64000800007f */
[----:B-1----:R-:W-:Y:S05]  /*7250*/  @!P0 BRA `(.L_x_108) ;  /* 0xfffffffc00f08947 */ /* 0x002fea000383ffff */
[----:B------:R-:W-:Y:S05]  /*7260*/  BRA `(.L_x_156) ;  /* 0xffffffe800287947 */ /* 0x000fea000383ffff */
.L_x_109:
[----:B0-----:R0:W1:Y:S02]  /*7270*/  SYNCS.PHASECHK.TRANS64.TRYWAIT P0, [R7+URZ], R4 ;  /* 0x00000004070075a7 */ /* 0x001064000800017f */
[----:B-1----:R-:W-:Y:S05]  /*7280*/  @!P0 NANOSLEEP.SYNCS 0x989680 ;  /* 0x009896800000895d */ /* 0x002fea0003900000 */
[----:B------:R-:W1:Y:S02]  /*7290*/  @!P0 SYNCS.PHASECHK.TRANS64 P0, [R7+URZ], R4 ;  /* 0x00000004070085a7 */ /* 0x000e64000800007f */
[----:B-1----:R-:W-:Y:S05]  /*72a0*/  @!P0 BRA `(.L_x_109) ;  /* 0xfffffffc00f08947 */ /* 0x002fea000383ffff */
[----:B------:R-:W-:Y:S05]  /*72b0*/  BRA `(.L_x_157) ;  /* 0xffffffe800387947 */ /* 0x000fea000383ffff */
.L_x_110:
[----:B0-----:R0:W1:Y:S02]  /*72c0*/  SYNCS.PHASECHK.TRANS64.TRYWAIT P0, [R6+URZ], R3 ;  /* 0x00000003060075a7 */ /* 0x001064000800017f */
[----:B-1----:R-:W-:Y:S05]  /*72d0*/  @!P0 NANOSLEEP.SYNCS 0x989680 ;  /* 0x009896800000895d */ /* 0x002fea0003900000 */
[----:B------:R-:W1:Y:S02]  /*72e0*/  @!P0 SYNCS.PHASECHK.TRANS64 P0, [R6+URZ], R3 ;  /* 0x00000003060085a7 */ /* 0x000e64000800007f */
[----:B-1----:R-:W-:Y:S05]  /*72f0*/  @!P0 BRA `(.L_x_110) ;  /* 0xfffffffc00f08947 */ /* 0x002fea000383ffff */
[----:B------:R-:W-:Y:S05]  /*7300*/  BRA `(.L_x_158) ;  /* 0xffffffe800487947 */ /* 0x000fea000383ffff */
.L_x_111:
[----:B0-----:R0:W1:Y:S02]  /*7310*/  SYNCS.PHASECHK.TRANS64.TRYWAIT P0, [R7+URZ], R4 ;  /* 0x00000004070075a7 */ /* 0x001064000800017f */
[----:B-1----:R-:W-:Y:S05]  /*7320*/  @!P0 NANOSLEEP.SYNCS 0x989680 ;  /* 0x009896800000895d */ /* 0x002fea0003900000 */
[----:B------:R-:W1:Y:S02]  /*7330*/  @!P0 SYNCS.PHASECHK.TRANS64 P0, [R7+URZ], R4 ;  /* 0x00000004070085a7 */ /* 0x000e64000800007f */
[----:B-1----:R-:W-:Y:S05]  /*7340*/  @!P0 BRA `(.L_x_111) ;  /* 0xfffffffc00f08947 */ /* 0x002fea000383ffff */
[----:B------:R-:W-:Y:S05]  /*7350*/  BRA `(.L_x_159) ;  /* 0xffffffe800587947 */ /* 0x000fea000383ffff */
.L_x_112:
[----:B0-----:R0:W1:Y:S02]  /*7360*/  SYNCS.PHASECHK.TRANS64.TRYWAIT P0, [R6+URZ], R3 ;  /* 0x00000003060075a7 */ /* 0x001064000800017f */
[----:B-1----:R-:W-:Y:S05]  /*7370*/  @!P0 NANOSLEEP.SYNCS 0x989680 ;  /* 0x009896800000895d */ /* 0x002fea0003900000 */
[----:B------:R-:W1:Y:S02]  /*7380*/  @!P0 SYNCS.PHASECHK.TRANS64 P0, [R6+URZ], R3 ;  /* 0x00000003060085a7 */ /* 0x000e64000800007f */
[----:B-1----:R-:W-:Y:S05]  /*7390*/  @!P0 BRA `(.L_x_112) ;  /* 0xfffffffc00f08947 */ /* 0x002fea000383ffff */
[----:B------:R-:W-:Y:S05]  /*73a0*/  BRA `(.L_x_160) ;  /* 0xffffffe800687947 */ /* 0x000fea000383ffff */
.L_x_113:
[----:B0-----:R0:W1:Y:S02]  /*73b0*/  SYNCS.PHASECHK.TRANS64.TRYWAIT P0, [R7+URZ], R4 ;  /* 0x00000004070075a7 */ /* 0x001064000800017f */
[----:B-1----:R-:W-:Y:S05]  /*73c0*/  @!P0 NANOSLEEP.SYNCS 0x989680 ;  /* 0x009896800000895d */ /* 0x002fea0003900000 */
[----:B------:R-:W1:Y:S02]  /*73d0*/  @!P0 SYNCS.PHASECHK.TRANS64 P0, [R7+URZ], R4 ;  /* 0x00000004070085a7 */ /* 0x000e64000800007f */
[----:B-1----:R-:W-:Y:S05]  /*73e0*/  @!P0 BRA `(.L_x_113) ;  /* 0xfffffffc00f08947 */ /* 0x002fea000383ffff */
[----:B------:R-:W-:Y:S05]  /*73f0*/  BRA `(.L_x_161) ;  /* 0xffffffe800787947 */ /* 0x000fea000383ffff */
.L_x_114:
[----:B0-----:R0:W1:Y:S02]  /*7400*/  SYNCS.PHASECHK.TRANS64.TRYWAIT P0, [R6+URZ], R3 ;  /* 0x00000003060075a7 */ /* 0x001064000800017f */
[----:B-1----:R-:W-:Y:S05]  /*7410*/  @!P0 NANOSLEEP.SYNCS 0x989680 ;  /* 0x009896800000895d */ /* 0x002fea0003900000 */
[----:B------:R-:W1:Y:S02]  /*7420*/  @!P0 SYNCS.PHASECHK.TRANS64 P0, [R6+URZ], R3 ;  /* 0x00000003060085a7 */ /* 0x000e64000800007f */
[----:B-1----:R-:W-:Y:S05]  /*7430*/  @!P0 BRA `(.L_x_114) ;  /* 0xfffffffc00f08947 */ /* 0x002fea000383ffff */
[----:B------:R-:W-:Y:S05]  /*7440*/  BRA `(.L_x_162) ;  /* 0xffffffe800887947 */ /* 0x000fea000383ffff */
.L_x_115:
[----:B0-----:R0:W1:Y:S02]  /*7450*/  SYNCS.PHASECHK.TRANS64.TRYWAIT P0, [R7+URZ], R4 ;  /* 0x00000004070075a7 */ /* 0x001064000800017f */
[----:B-1----:R-:W-:Y:S05]  /*7460*/  @!P0 NANOSLEEP.SYNCS 0x989680 ;  /* 0x009896800000895d */ /* 0x002fea0003900000 */
[----:B------:R-:W1:Y:S02]  /*7470*/  @!P0 SYNCS.PHASECHK.TRANS64 P0, [R7+URZ], R4 ;  /* 0x00000004070085a7 */ /* 0x000e64000800007f */
[----:B-1----:R-:W-:Y:S05]  /*7480*/  @!P0 BRA `(.L_x_115) ;  /* 0xfffffffc00f08947 */ /* 0x002fea000383ffff */
[----:B------:R-:W-:Y:S05]  /*7490*/  BRA `(.L_x_163) ;  /* 0xffffffe800987947 */ /* 0x000fea000383ffff */
.L_x_116:
[----:B0-----:R0:W1:Y:S02]  /*74a0*/  SYNCS.PHASECHK.TRANS64.TRYWAIT P0, [R6+URZ], R3 ;  /* 0x00000003060075a7 */ /* 0x001064000800017f */
[----:B-1----:R-:W-:Y:S05]  /*74b0*/  @!P0 NANOSLEEP.SYNCS 0x989680 ;  /* 0x009896800000895d */ /* 0x002fea0003900000 */
[----:B------:R-:W1:Y:S02]  /*74c0*/  @!P0 SYNCS.PHASECHK.TRANS64 P0, [R6+URZ], R3 ;  /* 0x00000003060085a7 */ /* 0x000e64000800007f */
[----:B-1----:R-:W-:Y:S05]  /*74d0*/  @!P0 BRA `(.L_x_116) ;  /* 0xfffffffc00f08947 */ /* 0x002fea000383ffff */
[----:B------:R-:W-:Y:S05]  /*74e0*/  BRA `(.L_x_164) ;  /* 0xffffffe800a87947 */ /* 0x000fea000383ffff */
.L_x_117:
[----:B0-----:R0:W1:Y:S02]  /*74f0*/  SYNCS.PHASECHK.TRANS64.TRYWAIT P0, [R7+URZ], R4 ;  /* 0x00000004070075a7 */ /* 0x001064000800017f */
[----:B-1----:R-:W-:Y:S05]  /*7500*/  @!P0 NANOSLEEP.SYNCS 0x989680 ;  /* 0x009896800000895d */ /* 0x002fea0003900000 */
[----:B------:R-:W1:Y:S02]  /*7510*/  @!P0 SYNCS.PHASECHK.TRANS64 P0, [R7+URZ], R4 ;  /* 0x00000004070085a7 */ /* 0x000e64000800007f */
[----:B-1----:R-:W-:Y:S05]  /*7520*/  @!P0 BRA `(.L_x_117) ;  /* 0xfffffffc00f08947 */ /* 0x002fea000383ffff */
[----:B------:R-:W-:Y:S05]  /*7530*/  BRA `(.L_x_165) ;  /* 0xffffffe800b87947 */ /* 0x000fea000383ffff */
.L_x_118:
[----:B0-----:R0:W1:Y:S02]  /*7540*/  SYNCS.PHASECHK.TRANS64.TRYWAIT P0, [R6+URZ], R3 ;  /* 0x00000003060075a7 */ /* 0x001064000800017f */
[----:B-1----:R-:W-:Y:S05]  /*7550*/  @!P0 NANOSLEEP.SYNCS 0x989680 ;  /* 0x009896800000895d */ /* 0x002fea0003900000 */
[----:B------:R-:W1:Y:S02]  /*7560*/  @!P0 SYNCS.PHASECHK.TRANS64 P0, [R6+URZ], R3 ;  /* 0x00000003060085a7 */ /* 0x000e64000800007f */
[----:B-1----:R-:W-:Y:S05]  /*7570*/  @!P0 BRA `(.L_x_118) ;  /* 0xfffffffc00f08947 */ /* 0x002fea000383ffff */
[----:B------:R-:W-:Y:S05]  /*7580*/  BRA `(.L_x_166) ;  /* 0xffffffe800c87947 */ /* 0x000fea000383ffff */
.L_x_119:
[----:B0-----:R0:W1:Y:S02]  /*7590*/  SYNCS.PHASECHK.TRANS64.TRYWAIT P0, [R7+URZ], R4 ;  /* 0x00000004070075a7 */ /* 0x001064000800017f */
[----:B-1----:R-:W-:Y:S05]  /*75a0*/  @!P0 NANOSLEEP.SYNCS 0x989680 ;  /* 0x009896800000895d */ /* 0x002fea0003900000 */
[----:B------:R-:W1:Y:S02]  /*75b0*/  @!P0 SYNCS.PHASECHK.TRANS64 P0, [R7+URZ], R4 ;  /* 0x00000004070085a7 */ /* 0x000e64000800007f */
[----:B-1----:R-:W-:Y:S05]  /*75c0*/  @!P0 BRA `(.L_x_119) ;  /* 0xfffffffc00f08947 */ /* 0x002fea000383ffff */
[----:B------:R-:W-:Y:S05]  /*75d0*/  BRA `(.L_x_167) ;  /* 0xffffffe800d87947 */ /* 0x000fea000383ffff */
.L_x_120:
[----:B0-----:R0:W1:Y:S02]  /*75e0*/  SYNCS.PHASECHK.TRANS64.TRYWAIT P0, [R6+URZ], R3 ;  /* 0x00000003060075a7 */ /* 0x001064000800017f */
[----:B-1----:R-:W-:Y:S05]  /*75f0*/  @!P0 NANOSLEEP.SYNCS 0x989680 ;  /* 0x009896800000895d */ /* 0x002fea0003900000 */
[----:B------:R-:W1:Y:S02]  /*7600*/  @!P0 SYNCS.PHASECHK.TRANS64 P0, [R6+URZ], R3 ;  /* 0x00000003060085a7 */ /* 0x000e64000800007f */
[----:B-1----:R-:W-:Y:S05]  /*7610*/  @!P0 BRA `(.L_x_120) ;  /* 0xfffffffc00f08947 */ /* 0x002fea000383ffff */
[----:B------:R-:W-:Y:S05]  /*7620*/  BRA `(.L_x_168) ;  /* 0xffffffe800e87947 */ /* 0x000fea000383ffff */
.L_x_121:
[----:B0-----:R0:W1:Y:S02]  /*7630*/  SYNCS.PHASECHK.TRANS64.TRYWAIT P0, [R7+URZ], R4 ;  /* 0x00000004070075a7 */ /* 0x001064000800017f */
[----:B-1----:R-:W-:Y:S05]  /*7640*/  @!P0 NANOSLEEP.SYNCS 0x989680 ;  /* 0x009896800000895d */ /* 0x002fea0003900000 */
[----:B------:R-:W1:Y:S02]  /*7650*/  @!P0 SYNCS.PHASECHK.TRANS64 P0, [R7+URZ], R4 ;  /* 0x00000004070085a7 */ /* 0x000e64000800007f */
[----:B-1----:R-:W-:Y:S05]  /*7660*/  @!P0 BRA `(.L_x_121) ;  /* 0xfffffffc00f08947 */ /* 0x002fea000383ffff */
[----:B------:R-:W-:Y:S05]  /*7670*/  BRA `(.L_x_169) ;  /* 0xffffffe800f87947 */ /* 0x000fea000383ffff */
.L_x_122:
[----:B0-----:R0:W1:Y:S02]  /*7680*/  SYNCS.PHASECHK.TRANS64.TRYWAIT P0, [R6+URZ], R3 ;  /* 0x00000003060075a7 */ /* 0x001064000800017f */
[----:B-1----:R-:W-:Y:S05]  /*7690*/  @!P0 NANOSLEEP.SYNCS 0x989680 ;  /* 0x009896800000895d */ /* 0x002fea0003900000 */
[----:B------:R-:W1:Y:S02]  /*76a0*/  @!P0 SYNCS.PHASECHK.TRANS64 P0, [R6+URZ], R3 ;  /* 0x00000003060085a7 */ /* 0x000e64000800007f */
[----:B-1----:R-:W-:Y:S05]  /*76b0*/  @!P0 BRA `(.L_x_122) ;  /* 0xfffffffc00f08947 */ /* 0x002fea000383ffff */
[----:B------:R-:W-:Y:S05]  /*76c0*/  BRA `(.L_x_170) ;  /* 0xffffffec00087947 */ /* 0x000fea000383ffff */
.L_x_123:
[----:B0-----:R0:W1:Y:S02]  /*76d0*/  SYNCS.PHASECHK.TRANS64.TRYWAIT P0, [R7+URZ], R4 ;  /* 0x00000004070075a7 */ /* 0x001064000800017f */
[----:B-1----:R-:W-:Y:S05]  /*76e0*/  @!P0 NANOSLEEP.SYNCS 0x989680 ;  /* 0x009896800000895d */ /* 0x002fea0003900000 */
[----:B------:R-:W1:Y:S02]  /*76f0*/  @!P0 SYNCS.PHASECHK.TRANS64 P0, [R7+URZ], R4 ;  /* 0x00000004070085a7 */ /* 0x000e64000800007f */
[----:B-1----:R-:W-:Y:S05]  /*7700*/  @!P0 BRA `(.L_x_123) ;  /* 0xfffffffc00f08947 */ /* 0x002fea000383ffff */
[----:B------:R-:W-:Y:S05]  /*7710*/  BRA `(.L_x_171) ;  /* 0xffffffec00187947 */ /* 0x000fea000383ffff */
.L_x_124:
[----:B0-----:R0:W1:Y:S02]  /*7720*/  SYNCS.PHASECHK.TRANS64.TRYWAIT P0, [R6+URZ], R3 ;  /* 0x00000003060075a7 */ /* 0x001064000800017f */
[----:B-1----:R-:W-:Y:S05]  /*7730*/  @!P0 NANOSLEEP.SYNCS 0x989680 ;  /* 0x009896800000895d */ /* 0x002fea0003900000 */
[----:B------:R-:W1:Y:S02]  /*7740*/  @!P0 SYNCS.PHASECHK.TRANS64 P0, [R6+URZ], R3 ;  /* 0x00000003060085a7 */ /* 0x000e64000800007f */
[----:B-1----:R-:W-:Y:S05]  /*7750*/  @!P0 BRA `(.L_x_124) ;  /* 0xfffffffc00f08947 */ /* 0x002fea000383ffff */
[----:B------:R-:W-:Y:S05]  /*7760*/  BRA `(.L_x_172) ;  /* 0xffffffec00287947 */ /* 0x000fea000383ffff */
.L_x_125:
[----:B0-----:R0:W1:Y:S02]  /*7770*/  SYNCS.PHASECHK.TRANS64.TRYWAIT P0, [R7+URZ], R4 ;  /* 0x00000004070075a7 */ /* 0x001064000800017f */
[----:B-1----:R-:W-:Y:S05]  /*7780*/  @!P0 NANOSLEEP.SYNCS 0x989680 ;  /* 0x009896800000895d */ /* 0x002fea0003900000 */
[----:B------:R-:W1:Y:S02]  /*7790*/  @!P0 SYNCS.PHASECHK.TRANS64 P0, [R7+URZ], R4 ;  /* 0x00000004070085a7 */ /* 0x000e64000800007f */
[----:B-1----:R-:W-:Y:S05]  /*77a0*/  @!P0 BRA `(.L_x_125) ;  /* 0xfffffffc00f08947 */ /* 0x002fea000383ffff */
[----:B------:R-:W-:Y:S05]  /*77b0*/  BRA `(.L_x_173) ;  /* 0xffffffec00387947 */ /* 0x000fea000383ffff */
.L_x_126:
[----:B0-----:R0:W1:Y:S02]  /*77c0*/  SYNCS.PHASECHK.TRANS64.TRYWAIT P0, [R6+URZ], R3 ;  /* 0x00000003060075a7 */ /* 0x001064000800017f */
[----:B-1----:R-:W-:Y:S05]  /*77d0*/  @!P0 NANOSLEEP.SYNCS 0x989680 ;  /* 0x009896800000895d */ /* 0x002fea0003900000 */
[----:B------:R-:W1:Y:S02]  /*77e0*/  @!P0 SYNCS.PHASECHK.TRANS64 P0, [R6+URZ], R3 ;  /* 0x00000003060085a7 */ /* 0x000e64000800007f */
[----:B-1----:R-:W-:Y:S05]  /*77f0*/  @!P0 BRA `(.L_x_126) ;  /* 0xfffffffc00f08947 */ /* 0x002fea000383ffff */
[----:B------:R-:W-:Y:S05]  /*7800*/  BRA `(.L_x_174) ;  /* 0xffffffec00487947 */ /* 0x000fea000383ffff */
.L_x_127:
[----:B0-----:R0:W1:Y:S02]  /*7810*/  SYNCS.PHASECHK.TRANS64.TRYWAIT P0, [R7+URZ], R4 ;  /* 0x00000004070075a7 */ /* 0x001064000800017f */
[----:B-1----:R-:W-:Y:S05]  /*7820*/  @!P0 NANOSLEEP.SYNCS 0x989680 ;  /* 0x009896800000895d */ /* 0x002fea0003900000 */
[----:B------:R-:W1:Y:S02]  /*7830*/  @!P0 SYNCS.PHASECHK.TRANS64 P0, [R7+URZ], R4 ;  /* 0x00000004070085a7 */ /* 0x000e64000800007f */
[----:B-1----:R-:W-:Y:S05]  /*7840*/  @!P0 BRA `(.L_x_127) ;  /* 0xfffffffc00f08947 */ /* 0x002fea000383ffff */
[----:B------:R-:W-:Y:S05]  /*7850*/  BRA `(.L_x_175) ;  /* 0xffffffec00587947 */ /* 0x000fea000383ffff */
.L_x_128:
[----:B0-----:R0:W1:Y:S02]  /*7860*/  SYNCS.PHASECHK.TRANS64.TRYWAIT P0, [R6+URZ], R3 ;  /* 0x00000003060075a7 */ /* 0x001064000800017f */
[----:B-1----:R-:W-:Y:S05]  /*7870*/  @!P0 NANOSLEEP.SYNCS 0x989680 ;  /* 0x009896800000895d */ /* 0x002fea0003900000 */
[----:B------:R-:W1:Y:S02]  /*7880*/  @!P0 SYNCS.PHASECHK.TRANS64 P0, [R6+URZ], R3 ;  /* 0x00000003060085a7 */ /* 0x000e64000800007f */
[----:B-1----:R-:W-:Y:S05]  /*7890*/  @!P0 BRA `(.L_x_128) ;  /* 0xfffffffc00f08947 */ /* 0x002fea000383ffff */
[----:B------:R-:W-:Y:S05]  /*78a0*/  BRA `(.L_x_176) ;  /* 0xffffffec00687947 */ /* 0x000fea000383ffff */
.L_x_129:
[----:B0-----:R0:W1:Y:S02]  /*78b0*/  SYNCS.PHASECHK.TRANS64.TRYWAIT P0, [R7+URZ], R4 ;  /* 0x00000004070075a7 */ /* 0x001064000800017f */
[----:B-1----:R-:W-:Y:S05]  /*78c0*/  @!P0 NANOSLEEP.SYNCS 0x989680 ;  /* 0x009896800000895d */ /* 0x002fea0003900000 */
[----:B------:R-:W1:Y:S02]  /*78d0*/  @!P0 SYNCS.PHASECHK.TRANS64 P0, [R7+URZ], R4 ;  /* 0x00000004070085a7 */ /* 0x000e64000800007f */
[----:B-1----:R-:W-:Y:S05]  /*78e0*/  @!P0 BRA `(.L_x_129) ;  /* 0xfffffffc00f08947 */ /* 0x002fea000383ffff */
[----:B------:R-:W-:Y:S05]  /*78f0*/  BRA `(.L_x_177) ;  /* 0xffffffec00787947 */ /* 0x000fea000383ffff */
.L_x_130:
[----:B0-----:R0:W1:Y:S02]  /*7900*/  SYNCS.PHASECHK.TRANS64.TRYWAIT P0, [R6+URZ], R3 ;  /* 0x00000003060075a7 */ /* 0x001064000800017f */
[----:B-1----:R-:W-:Y:S05]  /*7910*/  @!P0 NANOSLEEP.SYNCS 0x989680 ;  /* 0x009896800000895d */ /* 0x002fea0003900000 */
[----:B------:R-:W1:Y:S02]  /*7920*/  @!P0 SYNCS.PHASECHK.TRANS64 P0, [R6+URZ], R3 ;  /* 0x00000003060085a7 */ /* 0x000e64000800007f */
[----:B-1----:R-:W-:Y:S05]  /*7930*/  @!P0 BRA `(.L_x_130) ;  /* 0xfffffffc00f08947 */ /* 0x002fea000383ffff */
[----:B------:R-:W-:Y:S05]  /*7940*/  BRA `(.L_x_178) ;  /* 0xffffffec00887947 */ /* 0x000fea000383ffff */
.L_x_131:
[----:B0-----:R0:W1:Y:S02]  /*7950*/  SYNCS.PHASECHK.TRANS64.TRYWAIT P0, [R7+URZ], R4 ;  /* 0x00000004070075a7 */ /* 0x001064000800017f */
[----:B-1----:R-:W-:Y:S05]  /*7960*/  @!P0 NANOSLEEP.SYNCS 0x989680 ;  /* 0x009896800000895d */ /* 0x002fea0003900000 */
[----:B------:R-:W1:Y:S02]  /*7970*/  @!P0 SYNCS.PHASECHK.TRANS64 P0, [R7+URZ], R4 ;  /* 0x00000004070085a7 */ /* 0x000e64000800007f */
[----:B-1----:R-:W-:Y:S05]  /*7980*/  @!P0 BRA `(.L_x_131) ;  /* 0xfffffffc00f08947 */ /* 0x002fea000383ffff */
[----:B------:R-:W-:Y:S05]  /*7990*/  BRA `(.L_x_179) ;  /* 0xffffffec00987947 */ /* 0x000fea000383ffff */
.L_x_132:
[----:B0-----:R0:W1:Y:S02]  /*79a0*/  SYNCS.PHASECHK.TRANS64.TRYWAIT P0, [R6+URZ], R3 ;  /* 0x00000003060075a7 */ /* 0x001064000800017f */
[----:B-1----:R-:W-:Y:S05]  /*79b0*/  @!P0 NANOSLEEP.SYNCS 0x989680 ;  /* 0x009896800000895d */ /* 0x002fea0003900000 */
[----:B------:R-:W1:Y:S02]  /*79c0*/  @!P0 SYNCS.PHASECHK.TRANS64 P0, [R6+URZ], R3 ;  /* 0x00000003060085a7 */ /* 0x000e64000800007f */
[----:B-1----:R-:W-:Y:S05]  /*79d0*/  @!P0 BRA `(.L_x_132) ;  /* 0xfffffffc00f08947 */ /* 0x002fea000383ffff */
[----:B------:R-:W-:Y:S05]  /*79e0*/  BRA `(.L_x_180) ;  /* 0xffffffec00a87947 */ /* 0x000fea000383ffff */
.L_x_133:
[----:B0-----:R0:W1:Y:S02]  /*79f0*/  SYNCS.PHASECHK.TRANS64.TRYWAIT P0, [R7+URZ], R4 ;  /* 0x00000004070075a7 */ /* 0x001064000800017f */
[----:B-1----:R-:W-:Y:S05]  /*7a00*/  @!P0 NANOSLEEP.SYNCS 0x989680 ;  /* 0x009896800000895d */ /* 0x002fea0003900000 */
[----:B------:R-:W1:Y:S02]  /*7a10*/  @!P0 SYNCS.PHASECHK.TRANS64 P0, [R7+URZ], R4 ;  /* 0x00000004070085a7 */ /* 0x000e64000800007f */
[----:B-1----:R-:W-:Y:S05]  /*7a20*/  @!P0 BRA `(.L_x_133) ;  /* 0xfffffffc00f08947 */ /* 0x002fea000383ffff */
[----:B------:R-:W-:Y:S05]  /*7a30*/  BRA `(.L_x_181) ;  /* 0xffffffec00b87947 */ /* 0x000fea000383ffff */
.L_x_134:
[----:B0-----:R0:W1:Y:S02]  /*7a40*/  SYNCS.PHASECHK.TRANS64.TRYWAIT P0, [R6+URZ], R3 ;  /* 0x00000003060075a7 */ /* 0x001064000800017f */
[----:B-1----:R-:W-:Y:S05]  /*7a50*/  @!P0 NANOSLEEP.SYNCS 0x989680 ;  /* 0x009896800000895d */ /* 0x002fea0003900000 */
[----:B------:R-:W1:Y:S02]  /*7a60*/  @!P0 SYNCS.PHASECHK.TRANS64 P0, [R6+URZ], R3 ;  /* 0x00000003060085a7 */ /* 0x000e64000800007f */
[----:B-1----:R-:W-:Y:S05]  /*7a70*/  @!P0 BRA `(.L_x_134) ;  /* 0xfffffffc00f08947 */ /* 0x002fea000383ffff */
[----:B------:R-:W-:Y:S05]  /*7a80*/  BRA `(.L_x_182) ;  /* 0xffffffec00c87947 */ /* 0x000fea000383ffff */
.L_x_135:
[----:B0-----:R0:W1:Y:S02]  /*7a90*/  SYNCS.PHASECHK.TRANS64.TRYWAIT P0, [R7+URZ], R4 ;  /* 0x00000004070075a7 */ /* 0x001064000800017f */
[----:B-1----:R-:W-:Y:S05]  /*7aa0*/  @!P0 NANOSLEEP.SYNCS 0x989680 ;  /* 0x009896800000895d */ /* 0x002fea0003900000 */
[----:B------:R-:W1:Y:S02]  /*7ab0*/  @!P0 SYNCS.PHASECHK.TRANS64 P0, [R7+URZ], R4 ;  /* 0x00000004070085a7 */ /* 0x000e64000800007f */
[----:B-1----:R-:W-:Y:S05]  /*7ac0*/  @!P0 BRA `(.L_x_135) ;  /* 0xfffffffc00f08947 */ /* 0x002fea000383ffff */
[----:B------:R-:W-:Y:S05]  /*7ad0*/  BRA `(.L_x_183) ;  /* 0xffffffec00d87947 */ /* 0x000fea000383ffff */
.L_x_136:
[----:B0-----:R0:W1:Y:S02]  /*7ae0*/  SYNCS.PHASECHK.TRANS64.TRYWAIT P0, [R6+URZ], R3 ;  /* 0x00000003060075a7 */ /* 0x001064000800017f */
[----:B-1----:R-:W-:Y:S05]  /*7af0*/  @!P0 NANOSLEEP.SYNCS 0x989680 ;  /* 0x009896800000895d */ /* 0x002fea0003900000 */
[----:B------:R-:W1:Y:S02]  /*7b00*/  @!P0 SYNCS.PHASECHK.TRANS64 P0, [R6+URZ], R3 ;  /* 0x00000003060085a7 */ /* 0x000e64000800007f */
[----:B-1----:R-:W-:Y:S05]  /*7b10*/  @!P0 BRA `(.L_x_136) ;  /* 0xfffffffc00f08947 */ /* 0x002fea000383ffff */
[----:B------:R-:W-:Y:S05]  /*7b20*/  BRA `(.L_x_184) ;  /* 0xffffffec00e87947 */ /* 0x000fea000383ffff */
.L_x_137:
[----:B0-----:R0:W1:Y:S02]  /*7b30*/  SYNCS.PHASECHK.TRANS64.TRYWAIT P0, [R7+URZ], R4 ;  /* 0x00000004070075a7 */ /* 0x001064000800017f */
[----:B-1----:R-:W-:Y:S05]  /*7b40*/  @!P0 NANOSLEEP.SYNCS 0x989680 ;  /* 0x009896800000895d */ /* 0x002fea0003900000 */
[----:B------:R-:W1:Y:S02]  /*7b50*/  @!P0 SYNCS.PHASECHK.TRANS64 P0, [R7+URZ], R4 ;  /* 0x00000004070085a7 */ /* 0x000e64000800007f */
[----:B-1----:R-:W-:Y:S05]  /*7b60*/  @!P0 BRA `(.L_x_137) ;  /* 0xfffffffc00f08947 */ /* 0x002fea000383ffff */
[----:B------:R-:W-:Y:S05]  /*7b70*/  BRA `(.L_x_185) ;  /* 0xffffffec00f87947 */ /* 0x000fea000383ffff */
.L_x_138:
[----:B0-----:R0:W1:Y:S02]  /*7b80*/  SYNCS.PHASECHK.TRANS64.TRYWAIT P0, [R6+URZ], R3 ;  /* 0x00000003060075a7 */ /* 0x001064000800017f */
[----:B-1----:R-:W-:Y:S05]  /*7b90*/  @!P0 NANOSLEEP.SYNCS 0x989680 ;  /* 0x009896800000895d */ /* 0x002fea0003900000 */
[----:B------:R-:W1:Y:S02]  /*7ba0*/  @!P0 SYNCS.PHASECHK.TRANS64 P0, [R6+URZ], R3 ;  /* 0x00000003060085a7 */ /* 0x000e64000800007f */
[----:B-1----:R-:W-:Y:S05]  /*7bb0*/  @!P0 BRA `(.L_x_138) ;  /* 0xfffffffc00f08947 */ /* 0x002fea000383ffff */
[----:B------:R-:W-:Y:S05]  /*7bc0*/  BRA `(.L_x_186) ;  /* 0xfffffff000087947 */ /* 0x000fea000383ffff */
.L_x_139:
[----:B0-----:R0:W1:Y:S02]  /*7bd0*/  SYNCS.PHASECHK.TRANS64.TRYWAIT P0, [R7+URZ], R4 ;  /* 0x00000004070075a7 */ /* 0x001064000800017f */
[----:B-1----:R-:W-:Y:S05]  /*7be0*/  @!P0 NANOSLEEP.SYNCS 0x989680 ;  /* 0x009896800000895d */ /* 0x002fea0003900000 */
[----:B------:R-:W1:Y:S02]  /*7bf0*/  @!P0 SYNCS.PHASECHK.TRANS64 P0, [R7+URZ], R4 ;  /* 0x00000004070085a7 */ /* 0x000e64000800007f */
[----:B-1----:R-:W-:Y:S05]  /*7c00*/  @!P0 BRA `(.L_x_139) ;  /* 0xfffffffc00f08947 */ /* 0x002fea000383ffff */
[----:B------:R-:W-:Y:S05]  /*7c10*/  BRA `(.L_x_187) ;  /* 0xfffffff000187947 */ /* 0x000fea000383ffff */
.L_x_140:
[----:B0-----:R0:W1:Y:S02]  /*7c20*/  SYNCS.PHASECHK.TRANS64.TRYWAIT P0, [R6+URZ], R3 ;  /* 0x00000003060075a7 */ /* 0x001064000800017f */
[----:B-1----:R-:W-:Y:S05]  /*7c30*/  @!P0 NANOSLEEP.SYNCS 0x989680 ;  /* 0x009896800000895d */ /* 0x002fea0003900000 */
[----:B------:R-:W1:Y:S02]  /*7c40*/  @!P0 SYNCS.PHASECHK.TRANS64 P0, [R6+URZ], R3 ;  /* 0x00000003060085a7 */ /* 0x000e64000800007f */
[----:B-1----:R-:W-:Y:S05]  /*7c50*/  @!P0 BRA `(.L_x_140) ;  /* 0xfffffffc00f08947 */ /* 0x002fea000383ffff */
[----:B------:R-:W-:Y:S05]  /*7c60*/  BRA `(.L_x_188) ;  /* 0xfffffff000287947 */ /* 0x000fea000383ffff */
.L_x_141:
[----:B0-----:R0:W1:Y:S02]  /*7c70*/  SYNCS.PHASECHK.TRANS64.TRYWAIT P0, [R7+URZ], R4 ;  /* 0x00000004070075a7 */ /* 0x001064000800017f */
[----:B-1----:R-:W-:Y:S05]  /*7c80*/  @!P0 NANOSLEEP.SYNCS 0x989680 ;  /* 0x009896800000895d */ /* 0x002fea0003900000 */
[----:B------:R-:W1:Y:S02]  /*7c90*/  @!P0 SYNCS.PHASECHK.TRANS64 P0, [R7+URZ], R4 ;  /* 0x00000004070085a7 */ /* 0x000e64000800007f */
[----:B-1----:R-:W-:Y:S05]  /*7ca0*/  @!P0 BRA `(.L_x_141) ;  /* 0xfffffffc00f08947 */ /* 0x002fea000383ffff */
[----:B------:R-:W-:Y:S05]  /*7cb0*/  BRA `(.L_x_189) ;  /* 0xfffffff000387947 */ /* 0x000fea000383ffff */
.L_x_142:
[----:B-1----:R1:W2:Y:S02]  /*7cc0*/  SYNCS.PHASECHK.TRANS64.TRYWAIT P0, [R6+URZ], R3 ;  /* 0x00000003060075a7 */ /* 0x0022a4000800017f */
[----:B--2---:R-:W-:Y:S05]  /*7cd0*/  @!P0 NANOSLEEP.SYNCS 0x989680 ;  /* 0x009896800000895d */ /* 0x004fea0003900000 */
[----:B------:R-:W2:Y:S02]  /*7ce0*/  @!P0 SYNCS.PHASECHK.TRANS64 P0, [R6+URZ], R3 ;  /* 0x00000003060085a7 */ /* 0x000ea4000800007f */
[----:B--2---:R-:W-:Y:S05]  /*7cf0*/  @!P0 BRA `(.L_x_142) ;  /* 0xfffffffc00f08947 */ /* 0x004fea000383ffff */
[----:B------:R-:W-:Y:S05]  /*7d00*/  BRA `(.L_x_190) ;  /* 0xfffffff000407947 */ /* 0x000fea000383ffff */
.L_x_191:
[----:B------:R-:W-:-:S00]  /*7d10*/  BRA `(.L_x_191) ;  /* 0xfffffffc00fc7947 */ /* 0x000fc0000383ffff */
[----:B------:R-:W-:-:S00]  /*7d20*/  NOP ;  /* 0x0000000000007918 */ /* 0x000fc00000000000 */
        /* <DEDUP_REMOVED lines=13> */
.L_x_192:


//--------------------- .nv.global.init           --------------------------
	.section	.nv.global.init,"aw",@progbits
.nv.global.init:
	.type		$str$22,@object
	.size		$str$22,($str$23 - $str$22)
$str$22:
        /*0000*/ 	.byte	0x6b, 0x5f, 0x74, 0x69, 0x6c, 0x65, 0x5f, 0x63, 0x6f, 0x75, 0x6e, 0x74, 0x20, 0x3e, 0x3d, 0x20
        /*0010*/ 	.byte	0x31, 0x00
	.type		$str$23,@object
	.size		$str$23,(__unnamed_1 - $str$23)
$str$23:
        /*0012*/ 	.byte	0x2f, 0x74, 0x6d, 0x70, 0x2f, 0x63, 0x75, 0x74, 0x6c, 0x61, 0x73, 0x73, 0x5f, 0x73, 0x77, 0x65
        /*0022*/ 	.byte	0x65, 0x70, 0x5f, 0x73, 0x72, 0x63, 0x2f, 0x69, 0x6e, 0x63, 0x6c, 0x75, 0x64, 0x65, 0x2f, 0x63
        /*0032*/ 	.byte	0x75, 0x74, 0x6c, 0x61, 0x73, 0x73, 0x2f, 0x67, 0x65, 0x6d, 0x6d, 0x2f, 0x63, 0x6f, 0x6c, 0x6c
        /*0042*/ 	.byte	0x65, 0x63, 0x74, 0x69, 0x76, 0x65, 0x2f, 0x73, 0x6d, 0x39, 0x30, 0x5f, 0x6d, 0x6d, 0x61, 0x5f
        /*0052*/ 	.byte	0x74, 0x6d, 0x61, 0x5f, 0x67, 0x6d, 0x6d, 0x61, 0x5f, 0x73, 0x73, 0x5f, 0x77, 0x61, 0x72, 0x70
        /*0062*/ 	.byte	0x73, 0x70, 0x65, 0x63, 0x69, 0x61, 0x6c, 0x69, 0x7a, 0x65, 0x64, 0x2e, 0x68, 0x70, 0x70, 0x00
	.type		__unnamed_1,@object
	.size		__unnamed_1,(.L_0 - __unnamed_1)
__unnamed_1:
        /*0072*/ 	.byte	0x76, 0x6f, 0x69, 0x64, 0x20, 0x63, 0x75, 0x74, 0x6c, 0x61, 0x73, 0x73, 0x3a, 0x3a, 0x67, 0x65
        /* <DEDUP_REMOVED lines=180> */
        /*0bc2*/ 	.byte	0x79, 0x5d, 0x00
.L_0:


//--------------------- .nv.shared._ZN7cutlass13device_kernelINS_4gemm6kernel13GemmUniversalIN4cute5tupleIJiiiiEEENS1_10collective13CollectiveMmaINS1_34MainloopSm90TmaGmmaWarpSpecializedILi41ENS5_IJNS4_1CILi2EEENSA_ILi1EEESC_EEENS1_35KernelTmaWarpSpecializedCooperativeEEENS5_IJNSA_ILi128EEENSA_ILi48EEENSA_ILi16EEEEEENS_6half_tENS5_IJlSC_lEEESK_SL_NS4_8TiledMMAINS4_8MMA_AtomIJNS4_4SM904GMMA25MMA_64x16x16_F32F16F16_SSILNSP_5MajorE0ELSR_0ELNSP_7ScaleInE1ELSS_1EEEEEENS4_6LayoutISD_NS5_IJSC_NSA_ILi0EEESW_EEEEENS5_IJNS4_10UnderscoreESZ_SZ_EEEEENS4_13SM90_TMA_LOADENS4_14ComposedLayoutINS4_7SwizzleILi1ELi4ELi3EEENS4_18smem_ptr_flag_bitsILi16EEENSV_INS5_IJNSA_ILi8EEESI_EEENS5_IJSI_SC_EEEEEEEvNS4_8identityENS4_23SM90_TMA_LOAD_MULTICASTES1C_vS1D_EENS_8epilogue10collective6detail29Sm90TmaWarpSpecializedAdapterINS1H_15DefaultEpilogueISK_SL_SL_NS1G_6thread17LinearCombinationISK_Li1EffLNS1L_9ScaleType4KindE0ELNS_15FloatRoundStyleE2ESK_EENS1_15EpilogueDefaultEEEEEvvEEEEvNT_6ParamsE --------------------------
	.section	.nv.shared._ZN7cutlass13device_kernelINS_4gemm6kernel13GemmUniversalIN4cute5tupleIJiiiiEEENS1_10collective13CollectiveMmaINS1_34MainloopSm90TmaGmmaWarpSpecializedILi41ENS5_IJNS4_1CILi2EEENSA_ILi1EEESC_EEENS1_35KernelTmaWarpSpecializedCooperativeEEENS5_IJNSA_ILi128EEENSA_ILi48EEENSA_ILi16EEEEEENS_6half_tENS5_IJlSC_lEEESK_SL_NS4_8TiledMMAINS4_8MMA_AtomIJNS4_4SM904GMMA25MMA_64x16x16_F32F16F16_SSILNSP_5MajorE0ELSR_0ELNSP_7ScaleInE1ELSS_1EEEEEENS4_6LayoutISD_NS5_IJSC_NSA_ILi0EEESW_EEEEENS5_IJNS4_10UnderscoreESZ_SZ_EEEEENS4_13SM90_TMA_LOADENS4_14ComposedLayoutINS4_7SwizzleILi1ELi4ELi3EEENS4_18smem_ptr_flag_bitsILi16EEENSV_INS5_IJNSA_ILi8EEESI_EEENS5_IJSI_SC_EEEEEEEvNS4_8identityENS4_23SM90_TMA_LOAD_MULTICASTES1C_vS1D_EENS_8epilogue10collective6detail29Sm90TmaWarpSpecializedAdapterINS1H_15DefaultEpilogueISK_SL_SL_NS1G_6thread17LinearCombinationISK_Li1EffLNS1L_9ScaleType4KindE0ELNS_15FloatRoundStyleE2ESK_EENS1_15EpilogueDefaultEEEEEvvEEEEvNT_6ParamsE,"aw",@nobits
	.sectionflags	@""
	.align	16
	.zero		1024


//--------------------- .nv.shared.reserved.0     --------------------------
	.section	.nv.shared.reserved.0,"aw",@nobits
	.weak		__nv_reservedSMEM_offset_0_alias
	.size		__nv_reservedSMEM_offset_0_alias, 0, 0
	.other		__nv_reservedSMEM_offset_0_alias,@"STO_CUDA_RESERVED_SHARED STV_DEFAULT"
__nv_reservedSMEM_offset_0_alias:
	.zero		0


//--------------------- .nv.global                --------------------------
	.section	.nv.global,"aw",@nobits
.nv.global:
	.type		_ZN39_INTERNAL_2cfff722_4_k_cu_38f02ddc_40254cute1_E,@object
	.size		_ZN39_INTERNAL_2cfff722_4_k_cu_38f02ddc_40254cute1_E,(_ZN39_INTERNAL_2cfff722_4_k_cu_38f02ddc_40254cuda3std3__45__cpo6cbeginE - _ZN39_INTERNAL_2cfff722_4_k_cu_38f02ddc_40254cute1_E)
_ZN39_INTERNAL_2cfff722_4_k_cu_38f02ddc_40254cute1_E:
	.zero		1
	.type		_ZN39_INTERNAL_2cfff722_4_k_cu_38f02ddc_40254cuda3std3__45__cpo6cbeginE,@object
	.size		_ZN39_INTERNAL_2cfff722_4_k_cu_38f02ddc_40254cuda3std3__45__cpo6cbeginE,(_ZN39_INTERNAL_2cfff722_4_k_cu_38f02ddc_40254cuda3std3__48in_placeE - _ZN39_INTERNAL_2cfff722_4_k_cu_38f02ddc_40254cuda3std3__45__cpo6cbeginE)
_ZN39_INTERNAL_2cfff722_4_k_cu_38f02ddc_40254cuda3std3__45__cpo6cbeginE:
	.zero		1
	.type		_ZN39_INTERNAL_2cfff722_4_k_cu_38f02ddc_40254cuda3std3__48in_placeE,@object
	.size		_ZN39_INTERNAL_2cfff722_4_k_cu_38f02ddc_40254cuda3std3__48in_placeE,(_ZN39_INTERNAL_2cfff722_4_k_cu_38f02ddc_40254cuda3std6ranges3__45__cpo9iter_moveE - _ZN39_INTERNAL_2cfff722_4_k_cu_38f02ddc_40254cuda3std3__48in_placeE)
_ZN39_INTERNAL_2cfff722_4_k_cu_38f02ddc_40254cuda3std3__48in_placeE:
	.zero		1
	.type		_ZN39_INTERNAL_2cfff722_4_k_cu_38f02ddc_40254cuda3std6ranges3__45__cpo9iter_moveE,@object
	.size		_ZN39_INTERNAL_2cfff722_4_k_cu_38f02ddc_40254cuda3std6ranges3__45__cpo9iter_moveE,(_ZN39_INTERNAL_2cfff722_4_k_cu_38f02ddc_40254cuda3std3__45__cpo5beginE - _ZN39_INTERNAL_2cfff722_4_k_cu_38f02ddc_40254cuda3std6ranges3__45__cpo9iter_moveE)
_ZN39_INTERNAL_2cfff722_4_k_cu_38f02ddc_40254cuda3std6ranges3__45__cpo9iter_moveE:
	.zero		1
	.type		_ZN39_INTERNAL_2cfff722_4_k_cu_38f02ddc_40254cuda3std3__45__cpo5beginE,@object
	.size		_ZN39_INTERNAL_2cfff722_4_k_cu_38f02ddc_40254cuda3std3__45__cpo5beginE,(_ZN39_INTERNAL_2cfff722_4_k_cu_38f02ddc_40254cuda3std3__441_GLOBAL__N__2cfff722_4_k_cu_38f02ddc_40256ignoreE - _ZN39_INTERNAL_2cfff722_4_k_cu_38f02ddc_40254cuda3std3__45__cpo5beginE)
_ZN39_INTERNAL_2cfff722_4_k_cu_38f02ddc_40254cuda3std3__45__cpo5beginE:
	.zero		1
	.type		_ZN39_INTERNAL_2cfff722_4_k_cu_38f02ddc_40254cuda3std3__441_GLOBAL__N__2cfff722_4_k_cu_38f02ddc_40256ignoreE,@object
	.size		_ZN39_INTERNAL_2cfff722_4_k_cu_38f02ddc_40254cuda3std3__441_GLOBAL__N__2cfff722_4_k_cu_38f02ddc_40256ignoreE,(_ZN39_INTERNAL_2cfff722_4_k_cu_38f02ddc_40254cute7productE - _ZN39_INTERNAL_2cfff722_4_k_cu_38f02ddc_40254cuda3std3__441_GLOBAL__N__2cfff722_4_k_cu_38f02ddc_40256ignoreE)
_ZN39_INTERNAL_2cfff722_4_k_cu_38f02ddc_40254cuda3std3__441_GLOBAL__N__2cfff722_4_k_cu_38f02ddc_40256ignoreE:
	.zero		1
	.type		_ZN39_INTERNAL_2cfff722_4_k_cu_38f02ddc_40254cute7productE,@object
	.size		_ZN39_INTERNAL_2cfff722_4_k_cu_38f02ddc_40254cute7productE,(_ZN39_INTERNAL_2cfff722_4_k_cu_38f02ddc_40254cuda3std3__45__cpo3endE - _ZN39_INTERNAL_2cfff722_4_k_cu_38f02ddc_40254cute7productE)
_ZN39_INTERNAL_2cfff722_4_k_cu_38f02ddc_40254cute7productE:
	.zero		1
	.type		_ZN39_INTERNAL_2cfff722_4_k_cu_38f02ddc_40254cuda3std3__45__cpo3endE,@object
	.size		_ZN39_INTERNAL_2cfff722_4_k_cu_38f02ddc_40254cuda3std3__45__cpo3endE,(_ZN39_INTERNAL_2cfff722_4_k_cu_38f02ddc_40254cuda3std3__419piecewise_constructE - _ZN39_INTERNAL_2cfff722_4_k_cu_38f02ddc_40254cuda3std3__45__cpo3endE)
_ZN39_INTERNAL_2cfff722_4_k_cu_38f02ddc_40254cuda3std3__45__cpo3endE:
	.zero		1
	.type		_ZN39_INTERNAL_2cfff722_4_k_cu_38f02ddc_40254cuda3std3__419piecewise_constructE,@object
	.size		_ZN39_INTERNAL_2cfff722_4_k_cu_38f02ddc_40254cuda3std3__419piecewise_constructE,(_ZN39_INTERNAL_2cfff722_4_k_cu_38f02ddc_40254cuda3std3__45__cpo4cendE - _ZN39_INTERNAL_2cfff722_4_k_cu_38f02ddc_40254cuda3std3__419piecewise_constructE)
_ZN39_INTERNAL_2cfff722_4_k_cu_38f02ddc_40254cuda3std3__419piecewise_constructE:
	.zero		1
	.type		_ZN39_INTERNAL_2cfff722_4_k_cu_38f02ddc_40254cuda3std3__45__cpo4cendE,@object
	.size		_ZN39_INTERNAL_2cfff722_4_k_cu_38f02ddc_40254cuda3std3__45__cpo4cendE,(_ZN39_INTERNAL_2cfff722_4_k_cu_38f02ddc_40254cuda3std6ranges3__45__cpo4swapE - _ZN39_INTERNAL_2cfff722_4_k_cu_38f02ddc_40254cuda3std3__45__cpo4cendE)
_ZN39_INTERNAL_2cfff722_4_k_cu_38f02ddc_40254cuda3std3__45__cpo4cendE:
	.zero		1
	.type		_ZN39_INTERNAL_2cfff722_4_k_cu_38f02ddc_40254cuda3std6ranges3__45__cpo4swapE,@object
	.size		_ZN39_INTERNAL_2cfff722_4_k_cu_38f02ddc_40254cuda3std6ranges3__45__cpo4swapE,(.L_8 - _ZN39_INTERNAL_2cfff722_4_k_cu_38f02ddc_40254cuda3std6ranges3__45__cpo4swapE)
_ZN39_INTERNAL_2cfff722_4_k_cu_38f02ddc_40254cuda3std6ranges3__45__cpo4swapE:
	.zero		1
.L_8:


//--------------------- .nv.constant0._ZN7cutlass13device_kernelINS_4gemm6kernel13GemmUniversalIN4cute5tupleIJiiiiEEENS1_10collective13CollectiveMmaINS1_34MainloopSm90TmaGmmaWarpSpecializedILi41ENS5_IJNS4_1CILi2EEENSA_ILi1EEESC_EEENS1_35KernelTmaWarpSpecializedCooperativeEEENS5_IJNSA_ILi128EEENSA_ILi48EEENSA_ILi16EEEEEENS_6half_tENS5_IJlSC_lEEESK_SL_NS4_8TiledMMAINS4_8MMA_AtomIJNS4_4SM904GMMA25MMA_64x16x16_F32F16F16_SSILNSP_5MajorE0ELSR_0ELNSP_7ScaleInE1ELSS_1EEEEEENS4_6LayoutISD_NS5_IJSC_NSA_ILi0EEESW_EEEEENS5_IJNS4_10UnderscoreESZ_SZ_EEEEENS4_13SM90_TMA_LOADENS4_14ComposedLayoutINS4_7SwizzleILi1ELi4ELi3EEENS4_18smem_ptr_flag_bitsILi16EEENSV_INS5_IJNSA_ILi8EEESI_EEENS5_IJSI_SC_EEEEEEEvNS4_8identityENS4_23SM90_TMA_LOAD_MULTICASTES1C_vS1D_EENS_8epilogue10collective6detail29Sm90TmaWarpSpecializedAdapterINS1H_15DefaultEpilogueISK_SL_SL_NS1G_6thread17LinearCombinationISK_Li1EffLNS1L_9ScaleType4KindE0ELNS_15FloatRoundStyleE2ESK_EENS1_15EpilogueDefaultEEEEEvvEEEEvNT_6ParamsE --------------------------
	.section	.nv.constant0._ZN7cutlass13device_kernelINS_4gemm6kernel13GemmUniversalIN4cute5tupleIJiiiiEEENS1_10collective13CollectiveMmaINS1_34MainloopSm90TmaGmmaWarpSpecializedILi41ENS5_IJNS4_1CILi2EEENSA_ILi1EEESC_EEENS1_35KernelTmaWarpSpecializedCooperativeEEENS5_IJNSA_ILi128EEENSA_ILi48EEENSA_ILi16EEEEEENS_6half_tENS5_IJlSC_lEEESK_SL_NS4_8TiledMMAINS4_8MMA_AtomIJNS4_4SM904GMMA25MMA_64x16x16_F32F16F16_SSILNSP_5MajorE0ELSR_0ELNSP_7ScaleInE1ELSS_1EEEEEENS4_6LayoutISD_NS5_IJSC_NSA_ILi0EEESW_EEEEENS5_IJNS4_10UnderscoreESZ_SZ_EEEEENS4_13SM90_TMA_LOADENS4_14ComposedLayoutINS4_7SwizzleILi1ELi4ELi3EEENS4_18smem_ptr_flag_bitsILi16EEENSV_INS5_IJNSA_ILi8EEESI_EEENS5_IJSI_SC_EEEEEEEvNS4_8identityENS4_23SM90_TMA_LOAD_MULTICASTES1C_vS1D_EENS_8epilogue10collective6detail29Sm90TmaWarpSpecializedAdapterINS1H_15DefaultEpilogueISK_SL_SL_NS1G_6thread17LinearCombinationISK_Li1EffLNS1L_9ScaleType4KindE0ELNS_15FloatRoundStyleE2ESK_EENS1_15EpilogueDefaultEEEEEvvEEEEvNT_6ParamsE,"a",@progbits
	.sectionflags	@""
	.align	4
.nv.constant0._ZN7cutlass13device_kernelINS_4gemm6kernel13GemmUniversalIN4cute5tupleIJiiiiEEENS1_10collective13CollectiveMmaINS1_34MainloopSm90TmaGmmaWarpSpecializedILi41ENS5_IJNS4_1CILi2EEENSA_ILi1EEESC_EEENS1_35KernelTmaWarpSpecializedCooperativeEEENS5_IJNSA_ILi128EEENSA_ILi48EEENSA_ILi16EEEEEENS_6half_tENS5_IJlSC_lEEESK_SL_NS4_8TiledMMAINS4_8MMA_AtomIJNS4_4SM904GMMA25MMA_64x16x16_F32F16F16_SSILNSP_5MajorE0ELSR_0ELNSP_7ScaleInE1ELSS_1EEEEEENS4_6LayoutISD_NS5_IJSC_NSA_ILi0EEESW_EEEEENS5_IJNS4_10UnderscoreESZ_SZ_EEEEENS4_13SM90_TMA_LOADENS4_14ComposedLayoutINS4_7SwizzleILi1ELi4ELi3EEENS4_18smem_ptr_flag_bitsILi16EEENSV_INS5_IJNSA_ILi8EEESI_EEENS5_IJSI_SC_EEEEEEEvNS4_8identityENS4_23SM90_TMA_LOAD_MULTICASTES1C_vS1D_EENS_8epilogue10collective6detail29Sm90TmaWarpSpecializedAdapterINS1H_15DefaultEpilogueISK_SL_SL_NS1G_6thread17LinearCombinationISK_Li1EffLNS1L_9ScaleType4KindE0ELNS_15FloatRoundStyleE2ESK_EENS1_15EpilogueDefaultEEEEEvvEEEEvNT_6ParamsE:
	.zero		1664


//--------------------- SYMBOLS --------------------------

	.type		.nv.reservedSmem.offset0,@object
	.size		.nv.reservedSmem.offset0,0x4
	.type		__assertfail,@function
